//
// Generated by NVIDIA NVVM Compiler
//
// Compiler Build ID: CL-36424714
// Cuda compilation tools, release 13.0, V13.0.88
// Based on NVVM 20.0.0
//

.version 9.0
.target sm_100
.address_size 64

	// .globl	_Z26matrixMultiplySingleThreadPfS_S_i

.visible .entry _Z26matrixMultiplySingleThreadPfS_S_i(
	.param .u64 .ptr .align 1 _Z26matrixMultiplySingleThreadPfS_S_i_param_0,
	.param .u64 .ptr .align 1 _Z26matrixMultiplySingleThreadPfS_S_i_param_1,
	.param .u64 .ptr .align 1 _Z26matrixMultiplySingleThreadPfS_S_i_param_2,
	.param .u32 _Z26matrixMultiplySingleThreadPfS_S_i_param_3
)
{
	.reg .pred 	%p<13>;
	.reg .b32 	%r<84>;
	.reg .b32 	%f<67>;
	.reg .b64 	%rd<57>;

	ld.param.u64 	%rd5, [_Z26matrixMultiplySingleThreadPfS_S_i_param_0];
	ld.param.u64 	%rd6, [_Z26matrixMultiplySingleThreadPfS_S_i_param_1];
	ld.param.u64 	%rd4, [_Z26matrixMultiplySingleThreadPfS_S_i_param_2];
	ld.param.u32 	%r50, [_Z26matrixMultiplySingleThreadPfS_S_i_param_3];
	cvta.to.global.u64 	%rd1, %rd6;
	cvta.to.global.u64 	%rd2, %rd5;
	mov.u32 	%r51, %tid.x;
	mov.u32 	%r52, %ctaid.x;
	or.b32  	%r53, %r51, %r52;
	setp.ne.s32 	%p1, %r53, 0;
	setp.lt.s32 	%p2, %r50, 1;
	or.pred  	%p3, %p1, %p2;
	@%p3 bra 	$L__BB0_16;
	add.s32 	%r1, %r50, -1;
	and.b32  	%r2, %r50, 7;
	and.b32  	%r3, %r50, 3;
	and.b32  	%r4, %r50, 2147483640;
	and.b32  	%r5, %r50, 1;
	neg.s32 	%r6, %r4;
	shl.b32 	%r7, %r50, 3;
	shl.b32 	%r8, %r50, 1;
	mul.lo.s32 	%r9, %r50, 3;
	shl.b32 	%r10, %r50, 2;
	mul.lo.s32 	%r11, %r50, 6;
	mul.lo.s32 	%r12, %r50, 7;
	cvta.to.global.u64 	%rd3, %rd4;
	mov.b32 	%r69, 0;
$L__BB0_2:
	mul.lo.s32 	%r14, %r69, %r50;
	mov.b32 	%r70, 0;
	cvt.u64.u32 	%rd44, %r14;
$L__BB0_3:
	setp.lt.u32 	%p4, %r1, 7;
	mov.f32 	%f66, 0f00000000;
	mov.b32 	%r82, 0;
	@%p4 bra 	$L__BB0_6;
	add.s32 	%r79, %r50, %r70;
	add.s32 	%r78, %r8, %r70;
	add.s32 	%r77, %r9, %r70;
	add.s32 	%r76, %r10, %r70;
	mad.lo.s32 	%r75, %r50, 5, %r70;
	add.s32 	%r74, %r11, %r70;
	add.s32 	%r73, %r12, %r70;
	mov.f32 	%f66, 0f00000000;
	mov.u32 	%r71, %r14;
	mov.u32 	%r72, %r70;
	mov.u32 	%r80, %r6;
$L__BB0_5:
	.pragma "nounroll";
	mul.wide.u32 	%rd7, %r71, 4;
	add.s64 	%rd8, %rd2, %rd7;
	ld.global.f32 	%f16, [%rd8];
	mul.wide.u32 	%rd9, %r72, 4;
	add.s64 	%rd10, %rd1, %rd9;
	ld.global.f32 	%f17, [%rd10];
	fma.rn.f32 	%f18, %f16, %f17, %f66;
	ld.global.f32 	%f19, [%rd8+4];
	mul.wide.u32 	%rd11, %r79, 4;
	add.s64 	%rd12, %rd1, %rd11;
	ld.global.f32 	%f20, [%rd12];
	fma.rn.f32 	%f21, %f19, %f20, %f18;
	ld.global.f32 	%f22, [%rd8+8];
	mul.wide.u32 	%rd13, %r78, 4;
	add.s64 	%rd14, %rd1, %rd13;
	ld.global.f32 	%f23, [%rd14];
	fma.rn.f32 	%f24, %f22, %f23, %f21;
	ld.global.f32 	%f25, [%rd8+12];
	mul.wide.u32 	%rd15, %r77, 4;
	add.s64 	%rd16, %rd1, %rd15;
	ld.global.f32 	%f26, [%rd16];
	fma.rn.f32 	%f27, %f25, %f26, %f24;
	ld.global.f32 	%f28, [%rd8+16];
	mul.wide.u32 	%rd17, %r76, 4;
	add.s64 	%rd18, %rd1, %rd17;
	ld.global.f32 	%f29, [%rd18];
	fma.rn.f32 	%f30, %f28, %f29, %f27;
	ld.global.f32 	%f31, [%rd8+20];
	mul.wide.u32 	%rd19, %r75, 4;
	add.s64 	%rd20, %rd1, %rd19;
	ld.global.f32 	%f32, [%rd20];
	fma.rn.f32 	%f33, %f31, %f32, %f30;
	ld.global.f32 	%f34, [%rd8+24];
	mul.wide.u32 	%rd21, %r74, 4;
	add.s64 	%rd22, %rd1, %rd21;
	ld.global.f32 	%f35, [%rd22];
	fma.rn.f32 	%f36, %f34, %f35, %f33;
	ld.global.f32 	%f37, [%rd8+28];
	mul.wide.u32 	%rd23, %r73, 4;
	add.s64 	%rd24, %rd1, %rd23;
	ld.global.f32 	%f38, [%rd24];
	fma.rn.f32 	%f66, %f37, %f38, %f36;
	add.s32 	%r80, %r80, 8;
	add.s32 	%r79, %r79, %r7;
	add.s32 	%r78, %r78, %r7;
	add.s32 	%r77, %r77, %r7;
	add.s32 	%r76, %r76, %r7;
	add.s32 	%r75, %r75, %r7;
	add.s32 	%r74, %r74, %r7;
	add.s32 	%r73, %r73, %r7;
	add.s32 	%r72, %r72, %r7;
	add.s32 	%r71, %r71, 8;
	setp.ne.s32 	%p5, %r80, 0;
	mov.u32 	%r82, %r4;
	@%p5 bra 	$L__BB0_5;
$L__BB0_6:
	setp.eq.s32 	%p6, %r2, 0;
	@%p6 bra 	$L__BB0_14;
	add.s32 	%r57, %r2, -1;
	setp.lt.u32 	%p7, %r57, 3;
	@%p7 bra 	$L__BB0_9;
	add.s32 	%r58, %r82, %r14;
	mul.wide.u32 	%rd25, %r58, 4;
	add.s64 	%rd26, %rd2, %rd25;
	ld.global.f32 	%f40, [%rd26];
	mad.lo.s32 	%r59, %r82, %r50, %r70;
	mul.wide.u32 	%rd27, %r59, 4;
	add.s64 	%rd28, %rd1, %rd27;
	ld.global.f32 	%f41, [%rd28];
	fma.rn.f32 	%f42, %f40, %f41, %f66;
	cvt.u64.u32 	%rd30, %r82;
	add.s64 	%rd31, %rd30, %rd44;
	shl.b64 	%rd32, %rd31, 2;
	add.s64 	%rd33, %rd2, %rd32;
	ld.global.f32 	%f43, [%rd33+4];
	add.s32 	%r60, %r59, %r50;
	mul.wide.u32 	%rd34, %r60, 4;
	add.s64 	%rd35, %rd1, %rd34;
	ld.global.f32 	%f44, [%rd35];
	fma.rn.f32 	%f45, %f43, %f44, %f42;
	ld.global.f32 	%f46, [%rd33+8];
	add.s32 	%r61, %r60, %r50;
	mul.wide.u32 	%rd36, %r61, 4;
	add.s64 	%rd37, %rd1, %rd36;
	ld.global.f32 	%f47, [%rd37];
	fma.rn.f32 	%f48, %f46, %f47, %f45;
	ld.global.f32 	%f49, [%rd33+12];
	add.s32 	%r62, %r61, %r50;
	mul.wide.u32 	%rd38, %r62, 4;
	add.s64 	%rd39, %rd1, %rd38;
	ld.global.f32 	%f50, [%rd39];
	fma.rn.f32 	%f66, %f49, %f50, %f48;
	add.s32 	%r82, %r82, 4;
$L__BB0_9:
	setp.eq.s32 	%p8, %r3, 0;
	@%p8 bra 	$L__BB0_14;
	setp.eq.s32 	%p9, %r3, 1;
	@%p9 bra 	$L__BB0_12;
	add.s32 	%r63, %r82, %r14;
	mul.wide.u32 	%rd40, %r63, 4;
	add.s64 	%rd41, %rd2, %rd40;
	ld.global.f32 	%f52, [%rd41];
	mad.lo.s32 	%r64, %r82, %r50, %r70;
	mul.wide.u32 	%rd42, %r64, 4;
	add.s64 	%rd43, %rd1, %rd42;
	ld.global.f32 	%f53, [%rd43];
	fma.rn.f32 	%f54, %f52, %f53, %f66;
	cvt.u64.u32 	%rd45, %r82;
	add.s64 	%rd46, %rd45, %rd44;
	shl.b64 	%rd47, %rd46, 2;
	add.s64 	%rd48, %rd2, %rd47;
	ld.global.f32 	%f55, [%rd48+4];
	add.s32 	%r65, %r64, %r50;
	mul.wide.u32 	%rd49, %r65, 4;
	add.s64 	%rd50, %rd1, %rd49;
	ld.global.f32 	%f56, [%rd50];
	fma.rn.f32 	%f66, %f55, %f56, %f54;
	add.s32 	%r82, %r82, 2;
$L__BB0_12:
	setp.eq.s32 	%p10, %r5, 0;
	@%p10 bra 	$L__BB0_14;
	add.s32 	%r66, %r82, %r14;
	mul.wide.u32 	%rd51, %r66, 4;
	add.s64 	%rd52, %rd2, %rd51;
	ld.global.f32 	%f57, [%rd52];
	mad.lo.s32 	%r67, %r82, %r50, %r70;
	mul.wide.u32 	%rd53, %r67, 4;
	add.s64 	%rd54, %rd1, %rd53;
	ld.global.f32 	%f58, [%rd54];
	fma.rn.f32 	%f66, %f57, %f58, %f66;
$L__BB0_14:
	add.s32 	%r68, %r70, %r14;
	mul.wide.u32 	%rd55, %r68, 4;
	add.s64 	%rd56, %rd3, %rd55;
	st.global.f32 	[%rd56], %f66;
	add.s32 	%r70, %r70, 1;
	setp.ne.s32 	%p11, %r70, %r50;
	@%p11 bra 	$L__BB0_3;
	add.s32 	%r69, %r69, 1;
	setp.ne.s32 	%p12, %r69, %r50;
	@%p12 bra 	$L__BB0_2;
$L__BB0_16:
	ret;

}
	// .globl	_Z14matrixMultiplyPfS_S_i
.visible .entry _Z14matrixMultiplyPfS_S_i(
	.param .u64 .ptr .align 1 _Z14matrixMultiplyPfS_S_i_param_0,
	.param .u64 .ptr .align 1 _Z14matrixMultiplyPfS_S_i_param_1,
	.param .u64 .ptr .align 1 _Z14matrixMultiplyPfS_S_i_param_2,
	.param .u32 _Z14matrixMultiplyPfS_S_i_param_3
)
{
	.reg .pred 	%p<10>;
	.reg .b32 	%r<40>;
	.reg .b32 	%f<67>;
	.reg .b64 	%rd<67>;

	ld.param.u64 	%rd14, [_Z14matrixMultiplyPfS_S_i_param_0];
	ld.param.u64 	%rd15, [_Z14matrixMultiplyPfS_S_i_param_1];
	ld.param.u32 	%r18, [_Z14matrixMultiplyPfS_S_i_param_3];
	cvta.to.global.u64 	%rd1, %rd15;
	cvta.to.global.u64 	%rd2, %rd14;
	mov.u32 	%r19, %ctaid.y;
	mov.u32 	%r20, %ntid.y;
	mov.u32 	%r21, %tid.y;
	mad.lo.s32 	%r1, %r19, %r20, %r21;
	mov.u32 	%r22, %ctaid.x;
	mov.u32 	%r23, %ntid.x;
	mov.u32 	%r24, %tid.x;
	mad.lo.s32 	%r2, %r22, %r23, %r24;
	max.s32 	%r25, %r1, %r2;
	setp.ge.s32 	%p1, %r25, %r18;
	@%p1 bra 	$L__BB1_13;
	mul.lo.s32 	%r3, %r18, %r1;
	and.b32  	%r4, %r18, 7;
	setp.lt.u32 	%p2, %r18, 8;
	mov.f32 	%f66, 0f00000000;
	mov.b32 	%r38, 0;
	@%p2 bra 	$L__BB1_4;
	and.b32  	%r38, %r18, 2147483640;
	neg.s32 	%r36, %r38;
	mul.wide.s32 	%rd16, %r18, 4;
	add.s64 	%rd3, %rd1, %rd16;
	shl.b32 	%r7, %r18, 3;
	mul.wide.s32 	%rd17, %r18, 8;
	add.s64 	%rd4, %rd1, %rd17;
	mul.wide.s32 	%rd18, %r18, 12;
	add.s64 	%rd5, %rd1, %rd18;
	mul.wide.s32 	%rd19, %r18, 16;
	add.s64 	%rd6, %rd1, %rd19;
	mul.wide.s32 	%rd20, %r18, 20;
	add.s64 	%rd7, %rd1, %rd20;
	mul.wide.s32 	%rd21, %r18, 24;
	add.s64 	%rd8, %rd1, %rd21;
	mul.wide.s32 	%rd22, %r18, 28;
	add.s64 	%rd9, %rd1, %rd22;
	mul.wide.u32 	%rd23, %r3, 4;
	add.s64 	%rd24, %rd23, %rd2;
	add.s64 	%rd66, %rd24, 16;
	mov.f32 	%f66, 0f00000000;
	mov.u32 	%r35, %r2;
$L__BB1_3:
	.pragma "nounroll";
	mul.wide.s32 	%rd25, %r35, 4;
	add.s64 	%rd26, %rd3, %rd25;
	add.s64 	%rd27, %rd4, %rd25;
	add.s64 	%rd28, %rd5, %rd25;
	add.s64 	%rd29, %rd6, %rd25;
	add.s64 	%rd30, %rd7, %rd25;
	add.s64 	%rd31, %rd8, %rd25;
	add.s64 	%rd32, %rd9, %rd25;
	add.s64 	%rd33, %rd1, %rd25;
	ld.global.f32 	%f16, [%rd66+-16];
	ld.global.f32 	%f17, [%rd33];
	fma.rn.f32 	%f18, %f16, %f17, %f66;
	ld.global.f32 	%f19, [%rd66+-12];
	ld.global.f32 	%f20, [%rd26];
	fma.rn.f32 	%f21, %f19, %f20, %f18;
	ld.global.f32 	%f22, [%rd66+-8];
	ld.global.f32 	%f23, [%rd27];
	fma.rn.f32 	%f24, %f22, %f23, %f21;
	ld.global.f32 	%f25, [%rd66+-4];
	ld.global.f32 	%f26, [%rd28];
	fma.rn.f32 	%f27, %f25, %f26, %f24;
	ld.global.f32 	%f28, [%rd66];
	ld.global.f32 	%f29, [%rd29];
	fma.rn.f32 	%f30, %f28, %f29, %f27;
	ld.global.f32 	%f31, [%rd66+4];
	ld.global.f32 	%f32, [%rd30];
	fma.rn.f32 	%f33, %f31, %f32, %f30;
	ld.global.f32 	%f34, [%rd66+8];
	ld.global.f32 	%f35, [%rd31];
	fma.rn.f32 	%f36, %f34, %f35, %f33;
	ld.global.f32 	%f37, [%rd66+12];
	ld.global.f32 	%f38, [%rd32];
	fma.rn.f32 	%f66, %f37, %f38, %f36;
	add.s32 	%r36, %r36, 8;
	add.s32 	%r35, %r35, %r7;
	add.s64 	%rd66, %rd66, 32;
	setp.ne.s32 	%p3, %r36, 0;
	@%p3 bra 	$L__BB1_3;
$L__BB1_4:
	setp.eq.s32 	%p4, %r4, 0;
	@%p4 bra 	$L__BB1_12;
	and.b32  	%r13, %r18, 3;
	setp.lt.u32 	%p5, %r4, 4;
	@%p5 bra 	$L__BB1_7;
	add.s32 	%r27, %r38, %r3;
	mul.wide.u32 	%rd34, %r27, 4;
	add.s64 	%rd35, %rd2, %rd34;
	ld.global.f32 	%f40, [%rd35];
	mad.lo.s32 	%r28, %r38, %r18, %r2;
	mul.wide.s32 	%rd36, %r28, 4;
	add.s64 	%rd37, %rd1, %rd36;
	ld.global.f32 	%f41, [%rd37];
	fma.rn.f32 	%f42, %f40, %f41, %f66;
	cvt.u64.u32 	%rd38, %r3;
	cvt.u64.u32 	%rd39, %r38;
	add.s64 	%rd40, %rd39, %rd38;
	shl.b64 	%rd41, %rd40, 2;
	add.s64 	%rd42, %rd2, %rd41;
	ld.global.f32 	%f43, [%rd42+4];
	mul.wide.s32 	%rd43, %r18, 4;
	add.s64 	%rd44, %rd37, %rd43;
	ld.global.f32 	%f44, [%rd44];
	fma.rn.f32 	%f45, %f43, %f44, %f42;
	ld.global.f32 	%f46, [%rd42+8];
	add.s64 	%rd45, %rd44, %rd43;
	ld.global.f32 	%f47, [%rd45];
	fma.rn.f32 	%f48, %f46, %f47, %f45;
	ld.global.f32 	%f49, [%rd42+12];
	add.s64 	%rd46, %rd45, %rd43;
	ld.global.f32 	%f50, [%rd46];
	fma.rn.f32 	%f66, %f49, %f50, %f48;
	add.s32 	%r38, %r38, 4;
$L__BB1_7:
	setp.eq.s32 	%p6, %r13, 0;
	@%p6 bra 	$L__BB1_12;
	setp.eq.s32 	%p7, %r13, 1;
	@%p7 bra 	$L__BB1_10;
	add.s32 	%r29, %r38, %r3;
	mul.wide.u32 	%rd47, %r29, 4;
	add.s64 	%rd48, %rd2, %rd47;
	ld.global.f32 	%f52, [%rd48];
	mad.lo.s32 	%r30, %r38, %r18, %r2;
	mul.wide.s32 	%rd49, %r30, 4;
	add.s64 	%rd50, %rd1, %rd49;
	ld.global.f32 	%f53, [%rd50];
	fma.rn.f32 	%f54, %f52, %f53, %f66;
	cvt.u64.u32 	%rd51, %r3;
	cvt.u64.u32 	%rd52, %r38;
	add.s64 	%rd53, %rd52, %rd51;
	shl.b64 	%rd54, %rd53, 2;
	add.s64 	%rd55, %rd2, %rd54;
	ld.global.f32 	%f55, [%rd55+4];
	mul.wide.s32 	%rd56, %r18, 4;
	add.s64 	%rd57, %rd50, %rd56;
	ld.global.f32 	%f56, [%rd57];
	fma.rn.f32 	%f66, %f55, %f56, %f54;
	add.s32 	%r38, %r38, 2;
$L__BB1_10:
	and.b32  	%r31, %r18, 1;
	setp.eq.b32 	%p8, %r31, 1;
	not.pred 	%p9, %p8;
	@%p9 bra 	$L__BB1_12;
	add.s32 	%r32, %r38, %r3;
	mul.wide.u32 	%rd58, %r32, 4;
	add.s64 	%rd59, %rd2, %rd58;
	ld.global.f32 	%f57, [%rd59];
	mad.lo.s32 	%r33, %r38, %r18, %r2;
	mul.wide.s32 	%rd60, %r33, 4;
	add.s64 	%rd61, %rd1, %rd60;
	ld.global.f32 	%f58, [%rd61];
	fma.rn.f32 	%f66, %f57, %f58, %f66;
$L__BB1_12:
	ld.param.u64 	%rd65, [_Z14matrixMultiplyPfS_S_i_param_2];
	add.s32 	%r34, %r3, %r2;
	cvta.to.global.u64 	%rd62, %rd65;
	mul.wide.s32 	%rd63, %r34, 4;
	add.s64 	%rd64, %rd62, %rd63;
	st.global.f32 	[%rd64], %f66;
$L__BB1_13:
	ret;

}


// ===== COMPILED SASS (sm_100) =====

	.target	sm_100

	.elftype	@"ET_EXEC"


//--------------------- .note.nv.tkinfo           --------------------------
	.section	.note.nv.tkinfo,"",@"SHT_NOTE"
	.sectionflags	@"SHF_NOTE_NV_TKINFO"
	.tkinfo
        /*0018*/ 	.word	0x00000002
        /*0030*/ 	.string	""
        /*0030*/ 	.string	"ptxas"
        /*0030*/ 	.string	"Cuda compilation tools, release 13.0, V13.0.88"
        /*0030*/ 	.string	"Build cuda_13.0.r13.0/compiler.36424714_0"
        /*0030*/ 	.string	"-arch sm_100 -m 64 "



//--------------------- .note.nv.cuinfo           --------------------------
	.section	.note.nv.cuinfo,"",@"SHT_NOTE"
	.sectionflags	@"SHF_NOTE_NV_CUINFO"
        /*0018*/ 	.short	0x0002
        /*001a*/ 	.short	0x0064
        /*001c*/ 	.short	0x0082
	.zero		2


//--------------------- .nv.info                  --------------------------
	.section	.nv.info,"",@"SHT_CUDA_INFO"
	.align	4


	//----- nvinfo : EIATTR_REGCOUNT
	.align		4
        /*0000*/ 	.byte	0x04, 0x2f
        /*0002*/ 	.short	(.L_1 - .L_0)
	.align		4
.L_0:
        /*0004*/ 	.word	index@(_Z26matrixMultiplySingleThreadPfS_S_i)
        /*0008*/ 	.word	0x00000020


	//----- nvinfo : EIATTR_FRAME_SIZE
	.align		4
.L_1:
        /*000c*/ 	.byte	0x04, 0x11
        /*000e*/ 	.short	(.L_3 - .L_2)
	.align		4
.L_2:
        /*0010*/ 	.word	index@(_Z26matrixMultiplySingleThreadPfS_S_i)
        /*0014*/ 	.word	0x00000000


	//----- nvinfo : EIATTR_REGCOUNT
	.align		4
.L_3:
        /*0018*/ 	.byte	0x04, 0x2f
        /*001a*/ 	.short	(.L_5 - .L_4)
	.align		4
.L_4:
        /*001c*/ 	.word	index@(_Z14matrixMultiplyPfS_S_i)
        /*0020*/ 	.word	0x0000001e


	//----- nvinfo : EIATTR_FRAME_SIZE
	.align		4
.L_5:
        /*0024*/ 	.byte	0x04, 0x11
        /*0026*/ 	.short	(.L_7 - .L_6)
	.align		4
.L_6:
        /*0028*/ 	.word	index@(_Z14matrixMultiplyPfS_S_i)
        /*002c*/ 	.word	0x00000000


	//----- nvinfo : EIATTR_MIN_STACK_SIZE
	.align		4
.L_7:
        /*0030*/ 	.byte	0x04, 0x12
        /*0032*/ 	.short	(.L_9 - .L_8)
	.align		4
.L_8:
        /*0034*/ 	.word	index@(_Z14matrixMultiplyPfS_S_i)
        /*0038*/ 	.word	0x00000000


	//----- nvinfo : EIATTR_MIN_STACK_SIZE
	.align		4
.L_9:
        /*003c*/ 	.byte	0x04, 0x12
        /*003e*/ 	.short	(.L_11 - .L_10)
	.align		4
.L_10:
        /*0040*/ 	.word	index@(_Z26matrixMultiplySingleThreadPfS_S_i)
        /*0044*/ 	.word	0x00000000
.L_11:


//--------------------- .nv.compat                --------------------------
	.section	.nv.compat,"",@"SHT_CUDA_COMPAT_INFO"
	.align	4
        /*0000*/ 	.byte	0x02, 0x09, 0x00, 0x00, 0x02, 0x02, 0x01, 0x00, 0x02, 0x05, 0x05, 0x00, 0x03, 0x07, 0x01, 0x01
        /*0010*/ 	.byte	0x02, 0x03, 0x00, 0x00, 0x02, 0x06, 0x01, 0x00, 0x04, 0x0b, 0x08, 0x00, 0x09, 0x00, 0x00, 0x00
        /*0020*/ 	.byte	0x00, 0x00, 0x00, 0x00


//--------------------- .nv.info._Z14matrixMultiplyPfS_S_i --------------------------
	.section	.nv.info._Z14matrixMultiplyPfS_S_i,"",@"SHT_CUDA_INFO"
	.sectionflags	@""
	.align	4


	//----- nvinfo : EIATTR_CUDA_API_VERSION
	.align		4
        /*0000*/ 	.byte	0x04, 0x37
        /*0002*/ 	.short	(.L_13 - .L_12)
.L_12:
        /*0004*/ 	.word	0x00000082


	//----- nvinfo : EIATTR_KPARAM_INFO
	.align		4
.L_13:
        /*0008*/ 	.byte	0x04, 0x17
        /*000a*/ 	.short	(.L_15 - .L_14)
.L_14:
        /*000c*/ 	.word	0x00000000
        /*0010*/ 	.short	0x0003
        /*0012*/ 	.short	0x0018
        /*0014*/ 	.byte	0x00, 0xf0, 0x11, 0x00


	//----- nvinfo : EIATTR_KPARAM_INFO
	.align		4
.L_15:
        /*0018*/ 	.byte	0x04, 0x17
        /*001a*/ 	.short	(.L_17 - .L_16)
.L_16:
        /*001c*/ 	.word	0x00000000
        /*0020*/ 	.short	0x0002
        /*0022*/ 	.short	0x0010
        /*0024*/ 	.byte	0x00, 0xf5, 0x21, 0x00


	//----- nvinfo : EIATTR_KPARAM_INFO
	.align		4
.L_17:
        /*0028*/ 	.byte	0x04, 0x17
        /*002a*/ 	.short	(.L_19 - .L_18)
.L_18:
        /*002c*/ 	.word	0x00000000
        /*0030*/ 	.short	0x0001
        /*0032*/ 	.short	0x0008
        /*0034*/ 	.byte	0x00, 0xf5, 0x21, 0x00


	//----- nvinfo : EIATTR_KPARAM_INFO
	.align		4
.L_19:
        /*0038*/ 	.byte	0x04, 0x17
        /*003a*/ 	.short	(.L_21 - .L_20)
.L_20:
        /*003c*/ 	.word	0x00000000
        /*0040*/ 	.short	0x0000
        /*0042*/ 	.short	0x0000
        /*0044*/ 	.byte	0x00, 0xf5, 0x21, 0x00


	//----- nvinfo : EIATTR_SPARSE_MMA_MASK
	.align		4
.L_21:
        /*0048*/ 	.byte	0x03, 0x50
        /*004a*/ 	.short	0x0000


	//----- nvinfo : EIATTR_MAXREG_COUNT
	.align		4
        /*004c*/ 	.byte	0x03, 0x1b
        /*004e*/ 	.short	0x00ff


	//----- nvinfo : EIATTR_MERCURY_ISA_VERSION
	.align		4
        /*0050*/ 	.byte	0x03, 0x5f
        /*0052*/ 	.short	0x0101


	//----- nvinfo : EIATTR_VRC_CTA_INIT_COUNT
	.align		4
        /*0054*/ 	.byte	0x02, 0x4a
	.zero		1
	.zero		1


	//----- nvinfo : EIATTR_EXIT_INSTR_OFFSETS
	.align		4
        /*0058*/ 	.byte	0x04, 0x1c
        /*005a*/ 	.short	(.L_23 - .L_22)


	//   ....[0]....
.L_22:
        /*005c*/ 	.word	0x000000c0


	//   ....[1]....
        /*0060*/ 	.word	0x00000a90


	//----- nvinfo : EIATTR_CBANK_PARAM_SIZE
	.align		4
.L_23:
        /*0064*/ 	.byte	0x03, 0x19
        /*0066*/ 	.short	0x001c


	//----- nvinfo : EIATTR_PARAM_CBANK
	.align		4
        /*0068*/ 	.byte	0x04, 0x0a
        /*006a*/ 	.short	(.L_25 - .L_24)
	.align		4
.L_24:
        /*006c*/ 	.word	index@(.nv.constant0._Z14matrixMultiplyPfS_S_i)
        /*0070*/ 	.short	0x0380
        /*0072*/ 	.short	0x001c


	//----- nvinfo : EIATTR_SW_WAR
	.align		4
.L_25:
        /*0074*/ 	.byte	0x04, 0x36
        /*0076*/ 	.short	(.L_27 - .L_26)
.L_26:
        /*0078*/ 	.word	0x00000008
.L_27:


//--------------------- .nv.info._Z26matrixMultiplySingleThreadPfS_S_i --------------------------
	.section	.nv.info._Z26matrixMultiplySingleThreadPfS_S_i,"",@"SHT_CUDA_INFO"
	.sectionflags	@""
	.align	4


	//----- nvinfo : EIATTR_CUDA_API_VERSION
	.align		4
        /*0000*/ 	.byte	0x04, 0x37
        /*0002*/ 	.short	(.L_29 - .L_28)
.L_28:
        /*0004*/ 	.word	0x00000082


	//----- nvinfo : EIATTR_KPARAM_INFO
	.align		4
.L_29:
        /*0008*/ 	.byte	0x04, 0x17
        /*000a*/ 	.short	(.L_31 - .L_30)
.L_30:
        /*000c*/ 	.word	0x00000000
        /*0010*/ 	.short	0x0003
        /*0012*/ 	.short	0x0018
        /*0014*/ 	.byte	0x00, 0xf0, 0x11, 0x00


	//----- nvinfo : EIATTR_KPARAM_INFO
	.align		4
.L_31:
        /*0018*/ 	.byte	0x04, 0x17
        /*001a*/ 	.short	(.L_33 - .L_32)
.L_32:
        /*001c*/ 	.word	0x00000000
        /*0020*/ 	.short	0x0002
        /*0022*/ 	.short	0x0010
        /*0024*/ 	.byte	0x00, 0xf5, 0x21, 0x00


	//----- nvinfo : EIATTR_KPARAM_INFO
	.align		4
.L_33:
        /*0028*/ 	.byte	0x04, 0x17
        /*002a*/ 	.short	(.L_35 - .L_34)
.L_34:
        /*002c*/ 	.word	0x00000000
        /*0030*/ 	.short	0x0001
        /*0032*/ 	.short	0x0008
        /*0034*/ 	.byte	0x00, 0xf5, 0x21, 0x00


	//----- nvinfo : EIATTR_KPARAM_INFO
	.align		4
.L_35:
        /*0038*/ 	.byte	0x04, 0x17
        /*003a*/ 	.short	(.L_37 - .L_36)
.L_36:
        /*003c*/ 	.word	0x00000000
        /*0040*/ 	.short	0x0000
        /*0042*/ 	.short	0x0000
        /*0044*/ 	.byte	0x00, 0xf5, 0x21, 0x00


	//----- nvinfo : EIATTR_SPARSE_MMA_MASK
	.align		4
.L_37:
        /*0048*/ 	.byte	0x03, 0x50
        /*004a*/ 	.short	0x0000


	//----- nvinfo : EIATTR_MAXREG_COUNT
	.align		4
        /*004c*/ 	.byte	0x03, 0x1b
        /*004e*/ 	.short	0x00ff


	//----- nvinfo : EIATTR_MERCURY_ISA_VERSION
	.align		4
        /*0050*/ 	.byte	0x03, 0x5f
        /*0052*/ 	.short	0x0101


	//----- nvinfo : EIATTR_VRC_CTA_INIT_COUNT
	.align		4
        /*0054*/ 	.byte	0x02, 0x4a
	.zero		1
	.zero		1


	//----- nvinfo : EIATTR_EXIT_INSTR_OFFSETS
	.align		4
        /*0058*/ 	.byte	0x04, 0x1c
        /*005a*/ 	.short	(.L_39 - .L_38)


	//   ....[0]....
.L_38:
        /*005c*/ 	.word	0x00000060


	//   ....[1]....
        /*0060*/ 	.word	0x00000a50


	//----- nvinfo : EIATTR_CBANK_PARAM_SIZE
	.align		4
.L_39:
        /*0064*/ 	.byte	0x03, 0x19
        /*0066*/ 	.short	0x001c


	//----- nvinfo : EIATTR_PARAM_CBANK
	.align		4
        /*0068*/ 	.byte	0x04, 0x0a
        /*006a*/ 	.short	(.L_41 - .L_40)
	.align		4
.L_40:
        /*006c*/ 	.word	index@(.nv.constant0._Z26matrixMultiplySingleThreadPfS_S_i)
        /*0070*/ 	.short	0x0380
        /*0072*/ 	.short	0x001c


	//----- nvinfo : EIATTR_SW_WAR
	.align		4
.L_41:
        /*0074*/ 	.byte	0x04, 0x36
        /*0076*/ 	.short	(.L_43 - .L_42)
.L_42:
        /*0078*/ 	.word	0x00000008
.L_43:


//--------------------- .nv.callgraph             --------------------------
	.section	.nv.callgraph,"",@"SHT_CUDA_CALLGRAPH"
	.align	4
	.sectionentsize	8
	.align		4
        /*0000*/ 	.word	0x00000000
	.align		4
        /*0004*/ 	.word	0xffffffff
	.align		4
        /*0008*/ 	.word	0x00000000
	.align		4
        /*000c*/ 	.word	0xfffffffe
	.align		4
        /*0010*/ 	.word	0x00000000
	.align		4
        /*0014*/ 	.word	0xfffffffd
	.align		4
        /*0018*/ 	.word	0x00000000
	.align		4
        /*001c*/ 	.word	0xfffffffc


//--------------------- .text._Z14matrixMultiplyPfS_S_i --------------------------
	.section	.text._Z14matrixMultiplyPfS_S_i,"ax",@progbits
	.align	128
        .global         _Z14matrixMultiplyPfS_S_i
        .type           _Z14matrixMultiplyPfS_S_i,@function
        .size           _Z14matrixMultiplyPfS_S_i,(.L_x_13 - _Z14matrixMultiplyPfS_S_i)
        .other          _Z14matrixMultiplyPfS_S_i,@"STO_CUDA_ENTRY STV_DEFAULT"
_Z14matrixMultiplyPfS_S_i:
.text._Z14matrixMultiplyPfS_S_i:
[----:B------:R-:W-:Y:S01]  /*0000*/  LDC R1, c[0x0][0x37c] ;  /* 0x0000df00ff017b82 */ /* 0x000fe20000000800 */
[----:B------:R-:W0:Y:S07]  /*0010*/  S2R R0, SR_TID.Y ;  /* 0x0000000000007919 */ /* 0x000e2e0000002200 */
[----:B------:R-:W0:Y:S01]  /*0020*/  S2UR UR4, SR_CTAID.Y ;  /* 0x00000000000479c3 */ /* 0x000e220000002600 */
[----:B------:R-:W1:Y:S01]  /*0030*/  LDCU UR20, c[0x0][0x398] ;  /* 0x00007300ff1477ac */ /* 0x000e620008000800 */
[----:B------:R-:W2:Y:S06]  /*0040*/  S2R R3, SR_TID.X ;  /* 0x0000000000037919 */ /* 0x000eac0000002100 */
[----:B------:R-:W0:Y:S08]  /*0050*/  LDC R13, c[0x0][0x364] ;  /* 0x0000d900ff0d7b82 */ /* 0x000e300000000800 */
[----:B------:R-:W2:Y:S08]  /*0060*/  S2UR UR5, SR_CTAID.X ;  /* 0x00000000000579c3 */ /* 0x000eb00000002500 */
[----:B------:R-:W2:Y:S01]  /*0070*/  LDC R2, c[0x0][0x360] ;  /* 0x0000d800ff027b82 */ /* 0x000ea20000000800 */
[----:B0-----:R-:W-:-:S02]  /*0080*/  IMAD R13, R13, UR4, R0 ;  /* 0x000000040d0d7c24 */ /* 0x001fc4000f8e0200 */
[----:B--2---:R-:W-:-:S05]  /*0090*/  IMAD R0, R2, UR5, R3 ;  /* 0x0000000502007c24 */ /* 0x004fca000f8e0203 */
[----:B------:R-:W-:-:S04]  /*00a0*/  VIMNMX R2, PT, PT, R13, R0, !PT ;  /* 0x000000000d027248 */ /* 0x000fc80007fe0100 */
[----:B-1----:R-:W-:-:S13]  /*00b0*/  ISETP.GE.AND P0, PT, R2, UR20, PT ;  /* 0x0000001402007c0c */ /* 0x002fda000bf06270 */
[----:B------:R-:W-:Y:S05]  /*00c0*/  @P0 EXIT ;  /* 0x000000000000094d */ /* 0x000fea0003800000 */
[----:B------:R-:W-:Y:S01]  /*00d0*/  UISETP.GE.U32.AND UP0, UPT, UR20, 0x8, UPT ;  /* 0x000000081400788c */ /* 0x000fe2000bf06070 */
[----:B------:R-:W-:Y:S02]  /*00e0*/  HFMA2 R12, -RZ, RZ, 0, 0 ;  /* 0x00000000ff0c7431 */ /* 0x000fe400000001ff */
[----:B------:R-:W-:Y:S01]  /*00f0*/  IMAD R13, R13, UR20, RZ ;  /* 0x000000140d0d7c24 */ /* 0x000fe2000f8e02ff */
[----:B------:R-:W-:Y:S01]  /*0100*/  UMOV UR4, URZ ;  /* 0x000000ff00047c82 */ /* 0x000fe20008000000 */
[----:B------:R-:W0:Y:S04]  /*0110*/  LDCU.64 UR18, c[0x0][0x358] ;  /* 0x00006b00ff1277ac */ /* 0x000e280008000a00 */
[----:B------:R-:W-:Y:S05]  /*0120*/  BRA.U !UP0, `(.L_x_0) ;  /* 0x0000000508047547 */ /* 0x000fea000b800000 */
[----:B------:R-:W1:Y:S01]  /*0130*/  LDCU.128 UR24, c[0x0][0x380] ;  /* 0x00007000ff1877ac */ /* 0x000e620008000c00 */
[----:B------:R-:W-:Y:S02]  /*0140*/  MOV R12, RZ ;  /* 0x000000ff000c7202 */ /* 0x000fe40000000f00 */
[----:B------:R-:W-:Y:S01]  /*0150*/  MOV R14, R0 ;  /* 0x00000000000e7202 */ /* 0x000fe20000000f00 */
[----:B------:R-:W-:-:S04]  /*0160*/  ULOP3.LUT UR4, UR20, 0x7ffffff8, URZ, 0xc0, !UPT ;  /* 0x7ffffff814047892 */ /* 0x000fc8000f8ec0ff */
[----:B------:R-:W-:Y:S01]  /*0170*/  UIADD3 UR5, UPT, UPT, -UR4, URZ, URZ ;  /* 0x000000ff04057290 */ /* 0x000fe2000fffe1ff */
[----:B-1----:R-:W-:Y:S01]  /*0180*/  MOV R2, UR24 ;  /* 0x0000001800027c02 */ /* 0x002fe20008000f00 */
[----:B------:R-:W-:Y:S01]  /*0190*/  UIMAD.WIDE UR6, UR20, 0x8, UR26 ;  /* 0x00000008140678a5 */ /* 0x000fe2000f8e021a */
[----:B------:R-:W-:Y:S01]  /*01a0*/  MOV R3, UR25 ;  /* 0x0000001900037c02 */ /* 0x000fe20008000f00 */
[----:B------:R-:W-:Y:S02]  /*01b0*/  UIMAD.WIDE UR8, UR20, 0xc, UR26 ;  /* 0x0000000c140878a5 */ /* 0x000fe4000f8e021a */
[----:B------:R-:W-:Y:S01]  /*01c0*/  UIMAD.WIDE UR10, UR20, 0x10, UR26 ;  /* 0x00000010140a78a5 */ /* 0x000fe2000f8e021a */
[----:B------:R-:W-:Y:S01]  /*01d0*/  IMAD.WIDE.U32 R2, R13, 0x4, R2 ;  /* 0x000000040d027825 */ /* 0x000fe200078e0002 */
[----:B------:R-:W-:Y:S02]  /*01e0*/  UIMAD.WIDE UR12, UR20, 0x14, UR26 ;  /* 0x00000014140c78a5 */ /* 0x000fe4000f8e021a */
[----:B------:R-:W-:Y:S01]  /*01f0*/  UIMAD.WIDE UR14, UR20, 0x18, UR26 ;  /* 0x00000018140e78a5 */ /* 0x000fe2000f8e021a */
[----:B------:R-:W-:Y:S01]  /*0200*/  IADD3 R2, P0, PT, R2, 0x10, RZ ;  /* 0x0000001002027810 */ /* 0x000fe20007f1e0ff */
[----:B------:R-:W-:-:S03]  /*0210*/  UIMAD.WIDE UR16, UR20, 0x1c, UR26 ;  /* 0x0000001c141078a5 */ /* 0x000fc6000f8e021a */
[----:B------:R-:W-:-:S09]  /*0220*/  IADD3.X R3, PT, PT, RZ, R3, RZ, P0, !PT ;  /* 0x00000003ff037210 */ /* 0x000fd200007fe4ff */
.L_x_1:
[----:B------:R-:W-:Y:S01]  /*0230*/  UIMAD.WIDE UR22, UR20, 0x4, UR26 ;  /* 0x00000004141678a5 */ /* 0x000fe2000f8e021a */
[----:B------:R-:W-:Y:S02]  /*0240*/  IMAD.MOV.U32 R23, RZ, RZ, 0x4 ;  /* 0x00000004ff177424 */ /* 0x000fe400078e00ff */
[----:B------:R-:W-:Y:S01]  /*0250*/  HFMA2 R11, -RZ, RZ, 0, 2.384185791015625e-07 ;  /* 0x00000004ff0b7431 */ /* 0x000fe200000001ff */
[----:B------:R-:W-:Y:S01]  /*0260*/  MOV R25, 0x4 ;  /* 0x0000000400197802 */ /* 0x000fe20000000f00 */
[----:B0-----:R-:W2:Y:S01]  /*0270*/  LDG.E R21, desc[UR18][R2.64+-0x10] ;  /* 0xfffff01202157981 */ /* 0x001ea2000c1e1900 */
[C---:B------:R-:W-:Y:S01]  /*0280*/  IMAD.WIDE R22, R14.reuse, R23, UR26 ;  /* 0x0000001a0e167e25 */ /* 0x040fe2000f8e0217 */
[----:B------:R-:W-:Y:S02]  /*0290*/  MOV R8, UR22 ;  /* 0x0000001600087c02 */ /* 0x000fe40008000f00 */
[----:B------:R-:W-:Y:S01]  /*02a0*/  MOV R9, UR23 ;  /* 0x0000001700097c02 */ /* 0x000fe20008000f00 */
[----:B------:R-:W3:Y:S02]  /*02b0*/  LDG.E R19, desc[UR18][R2.64+-0xc] ;  /* 0xfffff41202137981 */ /* 0x000ee4000c1e1900 */
[----:B------:R-:W-:-:S02]  /*02c0*/  IMAD.WIDE R8, R14, 0x4, R8 ;  /* 0x000000040e087825 */ /* 0x000fc400078e0208 */
[----:B------:R-:W2:Y:S01]  /*02d0*/  LDG.E R22, desc[UR18][R22.64] ;  /* 0x0000001216167981 */ /* 0x000ea2000c1e1900 */
[----:B------:R-:W-:Y:S01]  /*02e0*/  MOV R5, 0x4 ;  /* 0x0000000400057802 */ /* 0x000fe20000000f00 */
[C---:B------:R-:W-:Y:S02]  /*02f0*/  IMAD.WIDE R24, R14.reuse, R25, UR6 ;  /* 0x000000060e187e25 */ /* 0x040fe4000f8e0219 */
[----:B------:R0:W3:Y:S02]  /*0300*/  LDG.E R20, desc[UR18][R8.64] ;  /* 0x0000001208147981 */ /* 0x0000e4000c1e1900 */
[----:B------:R-:W-:Y:S02]  /*0310*/  IMAD.WIDE R10, R14, R11, UR8 ;  /* 0x000000080e0a7e25 */ /* 0x000fe4000f8e020b */
[----:B------:R-:W4:Y:S04]  /*0320*/  LDG.E R18, desc[UR18][R24.64] ;  /* 0x0000001218127981 */ /* 0x000f28000c1e1900 */
[----:B------:R-:W4:Y:S01]  /*0330*/  LDG.E R17, desc[UR18][R2.64+-0x8] ;  /* 0xfffff81202117981 */ /* 0x000f22000c1e1900 */
[----:B0-----:R-:W-:-:S02]  /*0340*/  HFMA2 R9, -RZ, RZ, 0, 2.384185791015625e-07 ;  /* 0x00000004ff097431 */ /* 0x001fc400000001ff */
[----:B------:R-:W-:Y:S01]  /*0350*/  IMAD.MOV.U32 R7, RZ, RZ, 0x4 ;  /* 0x00000004ff077424 */ /* 0x000fe200078e00ff */
[----:B------:R0:W5:Y:S01]  /*0360*/  LDG.E R16, desc[UR18][R10.64] ;  /* 0x000000120a107981 */ /* 0x000162000c1e1900 */
[----:B------:R-:W-:-:S03]  /*0370*/  IMAD.WIDE R4, R14, R5, UR10 ;  /* 0x0000000a0e047e25 */ /* 0x000fc6000f8e0205 */
[----:B------:R-:W5:Y:S01]  /*0380*/  LDG.E R15, desc[UR18][R2.64+-0x4] ;  /* 0xfffffc12020f7981 */ /* 0x000f62000c1e1900 */
[C---:B------:R-:W-:Y:S01]  /*0390*/  IMAD.WIDE R6, R14.reuse, R7, UR12 ;  /* 0x0000000c0e067e25 */ /* 0x040fe2000f8e0207 */
[----:B------:R-:W-:Y:S02]  /*03a0*/  MOV R27, 0x4 ;  /* 0x00000004001b7802 */ /* 0x000fe40000000f00 */
[----:B------:R1:W5:Y:S01]  /*03b0*/  LDG.E R4, desc[UR18][R4.64] ;  /* 0x0000001204047981 */ /* 0x000362000c1e1900 */
[----:B------:R-:W-:-:S03]  /*03c0*/  IMAD.WIDE R8, R14, R9, UR14 ;  /* 0x0000000e0e087e25 */ /* 0x000fc6000f8e0209 */
[----:B------:R-:W5:Y:S01]  /*03d0*/  LDG.E R23, desc[UR18][R2.64] ;  /* 0x0000001202177981 */ /* 0x000f62000c1e1900 */
[----:B0-----:R-:W-:-:S03]  /*03e0*/  IMAD.WIDE R10, R14, R27, UR16 ;  /* 0x000000100e0a7e25 */ /* 0x001fc6000f8e021b */
[----:B------:R-:W5:Y:S04]  /*03f0*/  LDG.E R7, desc[UR18][R6.64] ;  /* 0x0000001206077981 */ /* 0x000f68000c1e1900 */
[----:B------:R-:W5:Y:S04]  /*0400*/  LDG.E R24, desc[UR18][R2.64+0x4] ;  /* 0x0000041202187981 */ /* 0x000f68000c1e1900 */
[----:B------:R-:W5:Y:S04]  /*0410*/  LDG.E R8, desc[UR18][R8.64] ;  /* 0x0000001208087981 */ /* 0x000f68000c1e1900 */
[----:B------:R-:W5:Y:S04]  /*0420*/  LDG.E R25, desc[UR18][R2.64+0x8] ;  /* 0x0000081202197981 */ /* 0x000f68000c1e1900 */
[----:B------:R-:W5:Y:S04]  /*0430*/  LDG.E R10, desc[UR18][R10.64] ;  /* 0x000000120a0a7981 */ /* 0x000f68000c1e1900 */
[----:B------:R0:W5:Y:S01]  /*0440*/  LDG.E R27, desc[UR18][R2.64+0xc] ;  /* 0x00000c12021b7981 */ /* 0x000162000c1e1900 */
[----:B------:R-:W-:-:S04]  /*0450*/  UIADD3 UR5, UPT, UPT, UR5, 0x8, URZ ;  /* 0x0000000805057890 */ /* 0x000fc8000fffe0ff */
[----:B------:R-:W-:Y:S01]  /*0460*/  UISETP.NE.AND UP0, UPT, UR5, URZ, UPT ;  /* 0x000000ff0500728c */ /* 0x000fe2000bf05270 */
[----:B-1----:R-:W-:Y:S02]  /*0470*/  MOV R5, UR20 ;  /* 0x0000001400057c02 */ /* 0x002fe40008000f00 */
[----:B0-----:R-:W-:Y:S02]  /*0480*/  IADD3 R2, P0, PT, R2, 0x20, RZ ;  /* 0x0000002002027810 */ /* 0x001fe40007f1e0ff */
[----:B------:R-:W-:Y:S02]  /*0490*/  LEA R14, R5, R14, 0x3 ;  /* 0x0000000e050e7211 */ /* 0x000fe400078e18ff */
[----:B------:R-:W-:Y:S01]  /*04a0*/  IADD3.X R3, PT, PT, RZ, R3, RZ, P0, !PT ;  /* 0x00000003ff037210 */ /* 0x000fe200007fe4ff */
[----:B--2---:R-:W-:-:S04]  /*04b0*/  FFMA R22, R21, R22, R12 ;  /* 0x0000001615167223 */ /* 0x004fc8000000000c */
[----:B---3--:R-:W-:-:S04]  /*04c0*/  FFMA R20, R19, R20, R22 ;  /* 0x0000001413147223 */ /* 0x008fc80000000016 */
[----:B----4-:R-:W-:-:S04]  /*04d0*/  FFMA R18, R17, R18, R20 ;  /* 0x0000001211127223 */ /* 0x010fc80000000014 */
[----:B-----5:R-:W-:-:S04]  /*04e0*/  FFMA R16, R15, R16, R18 ;  /* 0x000000100f107223 */ /* 0x020fc80000000012 */
[----:B------:R-:W-:-:S04]  /*04f0*/  FFMA R23, R23, R4, R16 ;  /* 0x0000000417177223 */ /* 0x000fc80000000010 */
[----:B------:R-:W-:-:S04]  /*0500*/  FFMA R24, R24, R7, R23 ;  /* 0x0000000718187223 */ /* 0x000fc80000000017 */
[----:B------:R-:W-:-:S04]  /*0510*/  FFMA R8, R25, R8, R24 ;  /* 0x0000000819087223 */ /* 0x000fc80000000018 */
[----:B------:R-:W-:Y:S01]  /*0520*/  FFMA R12, R27, R10, R8 ;  /* 0x0000000a1b0c7223 */ /* 0x000fe20000000008 */
[----:B------:R-:W-:Y:S06]  /*0530*/  BRA.U UP0, `(.L_x_1) ;  /* 0xfffffffd003c7547 */ /* 0x000fec000b83ffff */
.L_x_0:
[----:B------:R-:W-:-:S04]  /*0540*/  ULOP3.LUT UR6, UR20, 0x7, URZ, 0xc0, !UPT ;  /* 0x0000000714067892 */ /* 0x000fc8000f8ec0ff */
[----:B------:R-:W-:-:S09]  /*0550*/  UISETP.NE.AND UP0, UPT, UR6, URZ, UPT ;  /* 0x000000ff0600728c */ /* 0x000fd2000bf05270 */
[----:B------:R-:W-:Y:S05]  /*0560*/  BRA.U !UP0, `(.L_x_2) ;  /* 0x0000000508387547 */ /* 0x000fea000b800000 */
[----:B------:R-:W-:Y:S02]  /*0570*/  UISETP.GE.U32.AND UP0, UPT, UR6, 0x4, UPT ;  /* 0x000000040600788c */ /* 0x000fe4000bf06070 */
[----:B------:R-:W-:-:S04]  /*0580*/  ULOP3.LUT UR5, UR20, 0x3, URZ, 0xc0, !UPT ;  /* 0x0000000314057892 */ /* 0x000fc8000f8ec0ff */
[----:B------:R-:W-:-:S03]  /*0590*/  UISETP.NE.AND UP1, UPT, UR5, URZ, UPT ;  /* 0x000000ff0500728c */ /* 0x000fc6000bf25270 */
[----:B------:R-:W-:Y:S08]  /*05a0*/  BRA.U !UP0, `(.L_x_3) ;  /* 0x00000001087c7547 */ /* 0x000ff0000b800000 */
[----:B------:R-:W1:Y:S01]  /*05b0*/  LDC.64 R6, c[0x0][0x388] ;  /* 0x0000e200ff067b82 */ /* 0x000e620000000a00 */
[----:B------:R-:W2:Y:S01]  /*05c0*/  LDCU.64 UR6, c[0x0][0x380] ;  /* 0x00007000ff0677ac */ /* 0x000ea20008000a00 */
[----:B------:R-:W-:Y:S01]  /*05d0*/  IMAD.U32 R9, RZ, RZ, UR4 ;  /* 0x00000004ff097e24 */ /* 0x000fe2000f8e00ff */
[C---:B------:R-:W-:Y:S02]  /*05e0*/  IADD3 R3, PT, PT, R13.reuse, UR4, RZ ;  /* 0x000000040d037c10 */ /* 0x040fe4000fffe0ff */
[----:B------:R-:W-:Y:S01]  /*05f0*/  IADD3 R10, P0, PT, R13, UR4, RZ ;  /* 0x000000040d0a7c10 */ /* 0x000fe2000ff1e0ff */
[----:B------:R-:W-:Y:S01]  /*0600*/  IMAD R9, R9, UR20, R0 ;  /* 0x0000001409097c24 */ /* 0x000fe2000f8e0200 */
[----:B------:R-:W-:Y:S01]  /*0610*/  MOV R11, UR20 ;  /* 0x00000014000b7c02 */ /* 0x000fe20008000f00 */
[----:B------:R-:W3:Y:S01]  /*0620*/  LDC.64 R4, c[0x0][0x380] ;  /* 0x0000e000ff047b82 */ /* 0x000ee20000000a00 */
[----:B------:R-:W-:Y:S01]  /*0630*/  MOV R15, UR20 ;  /* 0x00000014000f7c02 */ /* 0x000fe20008000f00 */
[----:B-1----:R-:W-:Y:S01]  /*0640*/  IMAD.WIDE R6, R9, 0x4, R6 ;  /* 0x0000000409067825 */ /* 0x002fe200078e0206 */
[----:B------:R-:W-:-:S05]  /*0650*/  MOV R9, UR20 ;  /* 0x0000001400097c02 */ /* 0x000fca0008000f00 */
[----:B------:R-:W-:Y:S02]  /*0660*/  IMAD.WIDE R8, R9, 0x4, R6 ;  /* 0x0000000409087825 */ /* 0x000fe400078e0206 */
[----:B0-----:R-:W4:Y:S02]  /*0670*/  LDG.E R6, desc[UR18][R6.64] ;  /* 0x0000001206067981 */ /* 0x001f24000c1e1900 */
[----:B---3--:R-:W-:Y:S01]  /*0680*/  IMAD.WIDE.U32 R4, R3, 0x4, R4 ;  /* 0x0000000403047825 */ /* 0x008fe200078e0004 */
[----:B------:R-:W-:Y:S01]  /*0690*/  IADD3.X R3, PT, PT, RZ, RZ, RZ, P0, !PT ;  /* 0x000000ffff037210 */ /* 0x000fe200007fe4ff */
[----:B------:R-:W3:Y:S01]  /*06a0*/  LDG.E R17, desc[UR18][R8.64] ;  /* 0x0000001208117981 */ /* 0x000ee2000c1e1900 */
[----:B--2---:R-:W-:-:S03]  /*06b0*/  LEA R2, P0, R10, UR6, 0x2 ;  /* 0x000000060a027c11 */ /* 0x004fc6000f8010ff */
[----:B------:R-:W4:Y:S01]  /*06c0*/  LDG.E R5, desc[UR18][R4.64] ;  /* 0x0000001204057981 */ /* 0x000f22000c1e1900 */
[----:B------:R-:W-:Y:S01]  /*06d0*/  LEA.HI.X R3, R10, UR7, R3, 0x2, P0 ;  /* 0x000000070a037c11 */ /* 0x000fe200080f1403 */
[----:B------:R-:W-:-:S04]  /*06e0*/  IMAD.WIDE R10, R11, 0x4, R8 ;  /* 0x000000040b0a7825 */ /* 0x000fc800078e0208 */
[----:B------:R-:W3:Y:S01]  /*06f0*/  LDG.E R16, desc[UR18][R2.64+0x4] ;  /* 0x0000041202107981 */ /* 0x000ee2000c1e1900 */
[----:B------:R-:W-:-:S03]  /*0700*/  IMAD.WIDE R14, R15, 0x4, R10 ;  /* 0x000000040f0e7825 */ /* 0x000fc600078e020a */
[----:B------:R-:W2:Y:S04]  /*0710*/  LDG.E R19, desc[UR18][R10.64] ;  /* 0x000000120a137981 */ /* 0x000ea8000c1e1900 */
[----:B------:R-:W2:Y:S04]  /*0720*/  LDG.E R18, desc[UR18][R2.64+0x8] ;  /* 0x0000081202127981 */ /* 0x000ea8000c1e1900 */
[----:B------:R-:W5:Y:S04]  /*0730*/  LDG.E R20, desc[UR18][R2.64+0xc] ;  /* 0x00000c1202147981 */ /* 0x000f68000c1e1900 */
[----:B------:R-:W5:Y:S01]  /*0740*/  LDG.E R14, desc[UR18][R14.64] ;  /* 0x000000120e0e7981 */ /* 0x000f62000c1e1900 */
[----:B------:R-:W-:Y:S01]  /*0750*/  UIADD3 UR4, UPT, UPT, UR4, 0x4, URZ ;  /* 0x0000000404047890 */ /* 0x000fe2000fffe0ff */
[----:B----4-:R-:W-:-:S04]  /*0760*/  FFMA R5, R5, R6, R12 ;  /* 0x0000000605057223 */ /* 0x010fc8000000000c */
[----:B---3--:R-:W-:-:S04]  /*0770*/  FFMA R5, R16, R17, R5 ;  /* 0x0000001110057223 */ /* 0x008fc80000000005 */
[----:B--2---:R-:W-:-:S04]  /*0780*/  FFMA R5, R18, R19, R5 ;  /* 0x0000001312057223 */ /* 0x004fc80000000005 */
[----:B-----5:R-:W-:-:S07]  /*0790*/  FFMA R12, R20, R14, R5 ;  /* 0x0000000e140c7223 */ /* 0x020fce0000000005 */
.L_x_3:
[----:B------:R-:W-:Y:S05]  /*07a0*/  BRA.U !UP1, `(.L_x_2) ;  /* 0x0000000109a87547 */ /* 0x000fea000b800000 */
[----:B------:R-:W-:Y:S01]  /*07b0*/  UISETP.NE.AND UP0, UPT, UR5, 0x1, UPT ;  /* 0x000000010500788c */ /* 0x000fe2000bf05270 */
[----:B------:R-:W-:Y:S01]  /*07c0*/  MOV R7, UR4 ;  /* 0x0000000400077c02 */ /* 0x000fe20008000f00 */
[----:B------:R-:W-:Y:S02]  /*07d0*/  ULOP3.LUT UR5, UR20, 0x1, URZ, 0xc0, !UPT ;  /* 0x0000000114057892 */ /* 0x000fe4000f8ec0ff */
[----:B------:R-:W-:Y:S02]  /*07e0*/  MOV R15, UR20 ;  /* 0x00000014000f7c02 */ /* 0x000fe40008000f00 */
[----:B------:R-:W-:Y:S01]  /*07f0*/  UISETP.NE.U32.AND UP1, UPT, UR5, 0x1, UPT ;  /* 0x000000010500788c */ /* 0x000fe2000bf25070 */
[----:B------:R-:W-:-:S04]  /*0800*/  PLOP3.LUT P1, PT, PT, PT, UP0, 0x80, 0x8 ;  /* 0x000000000008781c */ /* 0x000fc80003f2f008 */
[----:B------:R-:W1:Y:S01]  /*0810*/  @UP0 LDCU.128 UR8, c[0x0][0x380] ;  /* 0x00007000ff0807ac */ /* 0x000e620008000c00 */
[----:B------:R-:W-:Y:S01]  /*0820*/  PLOP3.LUT P0, PT, PT, PT, UP1, 0x80, 0x8 ;  /* 0x000000000008781c */ /* 0x000fe20003f0f018 */
[----:B------:R-:W2:Y:S04]  /*0830*/  @UP0 LDCU.64 UR6, c[0x0][0x380] ;  /* 0x00007000ff0607ac */ /* 0x000ea80008000a00 */
[----:B------:R-:W3:Y:S03]  /*0840*/  @!UP1 LDCU.128 UR12, c[0x0][0x380] ;  /* 0x00007000ff0c97ac */ /* 0x000ee60008000c00 */
[C---:B------:R-:W-:Y:S02]  /*0850*/  @P1 IADD3 R3, PT, PT, R13.reuse, UR4, RZ ;  /* 0x000000040d031c10 */ /* 0x040fe4000fffe0ff */
[----:B------:R-:W-:Y:S01]  /*0860*/  @P1 IADD3 R6, P2, PT, R13, UR4, RZ ;  /* 0x000000040d061c10 */ /* 0x000fe2000ff5e0ff */
[----:B------:R-:W-:Y:S01]  /*0870*/  @UP0 UIADD3 UR4, UPT, UPT, UR4, 0x2, URZ ;  /* 0x0000000204040890 */ /* 0x000fe2000fffe0ff */
[----:B-1----:R-:W-:Y:S01]  /*0880*/  MOV R11, UR9 ;  /* 0x00000009000b7c02 */ /* 0x002fe20008000f00 */
[----:B------:R-:W-:Y:S01]  /*0890*/  IMAD.U32 R10, RZ, RZ, UR8 ;  /* 0x00000008ff0a7e24 */ /* 0x000fe2000f8e00ff */
[----:B------:R-:W-:-:S02]  /*08a0*/  MOV R4, UR10 ;  /* 0x0000000a00047c02 */ /* 0x000fc40008000f00 */
[----:B------:R-:W-:Y:S01]  /*08b0*/  MOV R5, UR11 ;  /* 0x0000000b00057c02 */ /* 0x000fe20008000f00 */
[----:B------:R-:W-:-:S04]  /*08c0*/  @P1 IMAD.WIDE.U32 R10, R3, 0x4, R10 ;  /* 0x00000004030a1825 */ /* 0x000fc800078e000a */
[----:B------:R-:W-:Y:S01]  /*08d0*/  @P1 IMAD R3, R7, UR20, R0 ;  /* 0x0000001407031c24 */ /* 0x000fe2000f8e0200 */
[----:B------:R-:W-:Y:S01]  /*08e0*/  @P1 IADD3.X R7, PT, PT, RZ, RZ, RZ, P2, !PT ;  /* 0x000000ffff071210 */ /* 0x000fe200017fe4ff */
[----:B------:R-:W-:Y:S01]  /*08f0*/  IMAD.U32 R19, RZ, RZ, UR4 ;  /* 0x00000004ff137e24 */ /* 0x000fe2000f8e00ff */
[C---:B--2---:R-:W-:Y:S01]  /*0900*/  @P1 LEA R2, P2, R6.reuse, UR6, 0x2 ;  /* 0x0000000606021c11 */ /* 0x044fe2000f8410ff */
[----:B------:R-:W-:Y:S01]  /*0910*/  @P1 IMAD.WIDE R4, R3, 0x4, R4 ;  /* 0x0000000403041825 */ /* 0x000fe200078e0204 */
[----:B------:R-:W-:Y:S01]  /*0920*/  @!P0 IADD3 R17, PT, PT, R13, UR4, RZ ;  /* 0x000000040d118c10 */ /* 0x000fe2000fffe0ff */
[----:B0-----:R-:W2:Y:S01]  /*0930*/  @P1 LDG.E R11, desc[UR18][R10.64] ;  /* 0x000000120a0b1981 */ /* 0x001ea2000c1e1900 */
[----:B------:R-:W-:Y:S01]  /*0940*/  @P1 LEA.HI.X R3, R6, UR7, R7, 0x2, P2 ;  /* 0x0000000706031c11 */ /* 0x000fe200090f1407 */
[----:B------:R-:W-:Y:S01]  /*0950*/  @!P0 IMAD R19, R19, UR20, R0 ;  /* 0x0000001413138c24 */ /* 0x000fe2000f8e0200 */
[----:B---3--:R-:W-:Y:S01]  /*0960*/  MOV R6, UR12 ;  /* 0x0000000c00067c02 */ /* 0x008fe20008000f00 */
[----:B------:R-:W-:Y:S01]  /*0970*/  @P1 IMAD.WIDE R14, R15, 0x4, R4 ;  /* 0x000000040f0e1825 */ /* 0x000fe200078e0204 */
[----:B------:R-:W-:Y:S01]  /*0980*/  MOV R7, UR13 ;  /* 0x0000000d00077c02 */ /* 0x000fe20008000f00 */
[----:B------:R-:W2:Y:S01]  /*0990*/  @P1 LDG.E R4, desc[UR18][R4.64] ;  /* 0x0000001204041981 */ /* 0x000ea2000c1e1900 */
[----:B------:R-:W-:-:S02]  /*09a0*/  MOV R8, UR14 ;  /* 0x0000000e00087c02 */ /* 0x000fc40008000f00 */
[----:B------:R-:W-:Y:S01]  /*09b0*/  MOV R9, UR15 ;  /* 0x0000000f00097c02 */ /* 0x000fe20008000f00 */
[----:B------:R-:W-:Y:S01]  /*09c0*/  @!P0 IMAD.WIDE.U32 R6, R17, 0x4, R6 ;  /* 0x0000000411068825 */ /* 0x000fe200078e0006 */
[----:B------:R-:W3:Y:S03]  /*09d0*/  @P1 LDG.E R14, desc[UR18][R14.64] ;  /* 0x000000120e0e1981 */ /* 0x000ee6000c1e1900 */
[----:B------:R-:W-:Y:S01]  /*09e0*/  @!P0 IMAD.WIDE R8, R19, 0x4, R8 ;  /* 0x0000000413088825 */ /* 0x000fe200078e0208 */
[----:B------:R-:W3:Y:S04]  /*09f0*/  @P1 LDG.E R2, desc[UR18][R2.64+0x4] ;  /* 0x0000041202021981 */ /* 0x000ee8000c1e1900 */
[----:B------:R-:W4:Y:S04]  /*0a00*/  @!P0 LDG.E R7, desc[UR18][R6.64] ;  /* 0x0000001206078981 */ /* 0x000f28000c1e1900 */
[----:B------:R-:W4:Y:S01]  /*0a10*/  @!P0 LDG.E R8, desc[UR18][R8.64] ;  /* 0x0000001208088981 */ /* 0x000f22000c1e1900 */
[----:B--2---:R-:W-:-:S04]  /*0a20*/  @P1 FFMA R11, R11, R4, R12 ;  /* 0x000000040b0b1223 */ /* 0x004fc8000000000c */
[----:B---3--:R-:W-:-:S04]  /*0a30*/  @P1 FFMA R12, R2, R14, R11 ;  /* 0x0000000e020c1223 */ /* 0x008fc8000000000b */
[----:B----4-:R-:W-:-:S07]  /*0a40*/  @!P0 FFMA R12, R7, R8, R12 ;  /* 0x00000008070c8223 */ /* 0x010fce000000000c */
.L_x_2:
[----:B------:R-:W1:Y:S01]  /*0a50*/  LDC.64 R2, c[0x0][0x390] ;  /* 0x0000e400ff027b82 */ /* 0x000e620000000a00 */
[----:B------:R-:W-:-:S05]  /*0a60*/  IADD3 R13, PT, PT, R0, R13, RZ ;  /* 0x0000000d000d7210 */ /* 0x000fca0007ffe0ff */
[----:B-1----:R-:W-:-:S05]  /*0a70*/  IMAD.WIDE R2, R13, 0x4, R2 ;  /* 0x000000040d027825 */ /* 0x002fca00078e0202 */
[----:B0-----:R-:W-:Y:S01]  /*0a80*/  STG.E desc[UR18][R2.64], R12 ;  /* 0x0000000c02007986 */ /* 0x001fe2000c101912 */
[----:B------:R-:W-:Y:S05]  /*0a90*/  EXIT ;  /* 0x000000000000794d */ /* 0x000fea0003800000 */
.L_x_4:
[----:B------:R-:W-:-:S00]  /*0aa0*/  BRA `(.L_x_4) ;  /* 0xfffffffc00fc7947 */ /* 0x000fc0000383ffff */
[----:B------:R-:W-:-:S00]  /*0ab0*/  NOP ;  /* 0x0000000000007918 */ /* 0x000fc00000000000 */
        /* <DEDUP_REMOVED lines=12> */
.L_x_13:


//--------------------- .text._Z26matrixMultiplySingleThreadPfS_S_i --------------------------
	.section	.text._Z26matrixMultiplySingleThreadPfS_S_i,"ax",@progbits
	.align	128
        .global         _Z26matrixMultiplySingleThreadPfS_S_i
        .type           _Z26matrixMultiplySingleThreadPfS_S_i,@function
        .size           _Z26matrixMultiplySingleThreadPfS_S_i,(.L_x_14 - _Z26matrixMultiplySingleThreadPfS_S_i)
        .other          _Z26matrixMultiplySingleThreadPfS_S_i,@"STO_CUDA_ENTRY STV_DEFAULT"
_Z26matrixMultiplySingleThreadPfS_S_i:
.text._Z26matrixMultiplySingleThreadPfS_S_i:
[----:B------:R-:W-:Y:S01]  /*0000*/  LDC R1, c[0x0][0x37c] ;  /* 0x0000df00ff017b82 */ /* 0x000fe20000000800 */
[----:B------:R-:W0:Y:S07]  /*0010*/  S2R R0, SR_TID.X ;  /* 0x0000000000007919 */ /* 0x000e2e0000002100 */
[----:B------:R-:W0:Y:S08]  /*0020*/  S2UR UR4, SR_CTAID.X ;  /* 0x00000000000479c3 */ /* 0x000e300000002500 */
[----:B------:R-:W1:Y:S01]  /*0030*/  LDC R3, c[0x0][0x398] ;  /* 0x0000e600ff037b82 */ /* 0x000e620000000800 */
[----:B0-----:R-:W-:-:S04]  /*0040*/  LOP3.LUT P0, RZ, R0, UR4, RZ, 0xfc, !PT ;  /* 0x0000000400ff7c12 */ /* 0x001fc8000f80fcff */
[----:B-1----:R-:W-:-:S13]  /*0050*/  ISETP.LT.OR P0, PT, R3, 0x1, P0 ;  /* 0x000000010300780c */ /* 0x002fda0000701670 */
[----:B------:R-:W-:Y:S05]  /*0060*/  @P0 EXIT ;  /* 0x000000000000094d */ /* 0x000fea0003800000 */
[C---:B------:R-:W-:Y:S01]  /*0070*/  IADD3 R0, PT, PT, R3.reuse, -0x1, RZ ;  /* 0xffffffff03007810 */ /* 0x040fe20007ffe0ff */
[----:B------:R-:W0:Y:S01]  /*0080*/  LDCU.64 UR6, c[0x0][0x358] ;  /* 0x00006b00ff0677ac */ /* 0x000e220008000a00 */
[C---:B------:R-:W-:Y:S02]  /*0090*/  LOP3.LUT R2, R3.reuse, 0x7, RZ, 0xc0, !PT ;  /* 0x0000000703027812 */ /* 0x040fe400078ec0ff */
[----:B------:R-:W-:Y:S01]  /*00a0*/  ISETP.GE.U32.AND P0, PT, R0, 0x7, PT ;  /* 0x000000070000780c */ /* 0x000fe20003f06070 */
[----:B------:R-:W-:Y:S01]  /*00b0*/  UMOV UR4, URZ ;  /* 0x000000ff00047c82 */ /* 0x000fe20008000000 */
[C---:B------:R-:W-:Y:S02]  /*00c0*/  LOP3.LUT R0, R3.reuse, 0x7ffffff8, RZ, 0xc0, !PT ;  /* 0x7ffffff803007812 */ /* 0x040fe400078ec0ff */
[----:B------:R-:W-:Y:S02]  /*00d0*/  LOP3.LUT R3, R3, 0x3, RZ, 0xc0, !PT ;  /* 0x0000000303037812 */ /* 0x000fe400078ec0ff */
[----:B------:R-:W-:-:S07]  /*00e0*/  IADD3 R4, PT, PT, -R0, RZ, RZ ;  /* 0x000000ff00047210 */ /* 0x000fce0007ffe1ff */
.L_x_11:
[----:B-1----:R-:W1:Y:S01]  /*00f0*/  LDCU UR8, c[0x0][0x398] ;  /* 0x00007300ff0877ac */ /* 0x002e620008000800 */
[----:B------:R-:W-:Y:S01]  /*0100*/  HFMA2 R5, -RZ, RZ, 0, 0 ;  /* 0x00000000ff057431 */ /* 0x000fe200000001ff */
[----:B-1----:R-:W-:Y:S02]  /*0110*/  UIMAD UR5, UR4, UR8, URZ ;  /* 0x00000008040572a4 */ /* 0x002fe4000f8e02ff */
[----:B------:R-:W-:-:S04]  /*0120*/  UIADD3 UR4, UPT, UPT, UR4, 0x1, URZ ;  /* 0x0000000104047890 */ /* 0x000fc8000fffe0ff */
[----:B------:R-:W-:-:S11]  /*0130*/  UISETP.NE.AND UP0, UPT, UR4, UR8, UPT ;  /* 0x000000080400728c */ /* 0x000fd6000bf05270 */
.L_x_10:
[----:B-1----:R-:W-:Y:S01]  /*0140*/  MOV R16, RZ ;  /* 0x000000ff00107202 */ /* 0x002fe20000000f00 */
[----:B------:R-:W-:Y:S01]  /*0150*/  IMAD.MOV.U32 R14, RZ, RZ, RZ ;  /* 0x000000ffff0e7224 */ /* 0x000fe200078e00ff */
[----:B------:R-:W-:Y:S06]  /*0160*/  @!P0 BRA `(.L_x_5) ;  /* 0x0000000000f08947 */ /* 0x000fec0003800000 */
[----:B------:R-:W1:Y:S01]  /*0170*/  LDC R8, c[0x0][0x398] ;  /* 0x0000e600ff087b82 */ /* 0x000e620000000800 */
[----:B------:R-:W-:Y:S01]  /*0180*/  MOV R16, RZ ;  /* 0x000000ff00107202 */ /* 0x000fe20000000f00 */
[----:B------:R-:W-:Y:S01]  /*0190*/  IMAD.MOV.U32 R10, RZ, RZ, R4 ;  /* 0x000000ffff0a7224 */ /* 0x000fe200078e0004 */
[----:B------:R-:W-:Y:S02]  /*01a0*/  MOV R9, UR5 ;  /* 0x0000000500097c02 */ /* 0x000fe40008000f00 */
[-C--:B------:R-:W-:Y:S02]  /*01b0*/  MOV R7, R5.reuse ;  /* 0x0000000500077202 */ /* 0x080fe40000000f00 */
[----:B-1----:R-:W-:Y:S01]  /*01c0*/  IADD3 R11, PT, PT, R5, R8, RZ ;  /* 0x00000008050b7210 */ /* 0x002fe20007ffe0ff */
[C-C-:B------:R-:W-:Y:S01]  /*01d0*/  IMAD R25, R8.reuse, 0x3, R5.reuse ;  /* 0x0000000308197824 */ /* 0x140fe200078e0205 */
[CC--:B------:R-:W-:Y:S01]  /*01e0*/  LEA R6, R8.reuse, R5.reuse, 0x1 ;  /* 0x0000000508067211 */ /* 0x0c0fe200078e08ff */
[C-C-:B------:R-:W-:Y:S01]  /*01f0*/  IMAD R29, R8.reuse, 0x5, R5.reuse ;  /* 0x00000005081d7824 */ /* 0x140fe200078e0205 */
[C---:B------:R-:W-:Y:S01]  /*0200*/  LEA R27, R8.reuse, R5, 0x2 ;  /* 0x00000005081b7211 */ /* 0x040fe200078e10ff */
[----:B------:R-:W-:-:S02]  /*0210*/  IMAD R24, R8, 0x6, R5 ;  /* 0x0000000608187824 */ /* 0x000fc400078e0205 */
[----:B------:R-:W-:-:S07]  /*0220*/  IMAD R26, R8, 0x7, R5 ;  /* 0x00000007081a7824 */ /* 0x000fce00078e0205 */
.L_x_6:
[----:B------:R-:W1:Y:S08]  /*0230*/  LDC.64 R14, c[0x0][0x388] ;  /* 0x0000e200ff0e7b82 */ /* 0x000e700000000a00 */
[----:B------:R-:W2:Y:S01]  /*0240*/  LDC.64 R12, c[0x0][0x380] ;  /* 0x0000e000ff0c7b82 */ /* 0x000ea20000000a00 */
[----:B-1----:R-:W-:-:S06]  /*0250*/  IMAD.WIDE.U32 R18, R7, 0x4, R14 ;  /* 0x0000000407127825 */ /* 0x002fcc00078e000e */
[----:B0-----:R-:W3:Y:S01]  /*0260*/  LDG.E R18, desc[UR6][R18.64] ;  /* 0x0000000612127981 */ /* 0x001ee2000c1e1900 */
[----:B--2---:R-:W-:-:S05]  /*0270*/  IMAD.WIDE.U32 R12, R9, 0x4, R12 ;  /* 0x00000004090c7825 */ /* 0x004fca00078e000c */
[----:B------:R-:W3:Y:S01]  /*0280*/  LDG.E R17, desc[UR6][R12.64] ;  /* 0x000000060c117981 */ /* 0x000ee2000c1e1900 */
[----:B------:R-:W-:-:S03]  /*0290*/  IMAD.WIDE.U32 R22, R11, 0x4, R14 ;  /* 0x000000040b167825 */ /* 0x000fc600078e000e */
[----:B------:R-:W2:Y:S01]  /*02a0*/  LDG.E R19, desc[UR6][R12.64+0x8] ;  /* 0x000008060c137981 */ /* 0x000ea2000c1e1900 */
[----:B------:R-:W-:-:S03]  /*02b0*/  IMAD.WIDE.U32 R20, R6, 0x4, R14 ;  /* 0x0000000406147825 */ /* 0x000fc600078e000e */
[----:B------:R-:W4:Y:S04]  /*02c0*/  LDG.E R22, desc[UR6][R22.64] ;  /* 0x0000000616167981 */ /* 0x000f28000c1e1900 */
[----:B------:R-:W2:Y:S04]  /*02d0*/  LDG.E R20, desc[UR6][R20.64] ;  /* 0x0000000614147981 */ /* 0x000ea8000c1e1900 */
[----:B------:R-:W5:Y:S01]  /*02e0*/  LDG.E R23, desc[UR6][R12.64+0x10] ;  /* 0x000010060c177981 */ /* 0x000f62000c1e1900 */
[----:B---3--:R-:W-:-:S03]  /*02f0*/  FFMA R17, R17, R18, R16 ;  /* 0x0000001211117223 */ /* 0x008fc60000000010 */
[----:B------:R-:W4:Y:S02]  /*0300*/  LDG.E R16, desc[UR6][R12.64+0x4] ;  /* 0x000004060c107981 */ /* 0x000f24000c1e1900 */
[----:B----4-:R-:W-:Y:S01]  /*0310*/  FFMA R28, R16, R22, R17 ;  /* 0x00000016101c7223 */ /* 0x010fe20000000011 */
[----:B------:R-:W-:-:S04]  /*0320*/  IMAD.WIDE.U32 R16, R25, 0x4, R14 ;  /* 0x0000000419107825 */ /* 0x000fc800078e000e */
[----:B--2---:R-:W-:Y:S01]  /*0330*/  FFMA R28, R19, R20, R28 ;  /* 0x00000014131c7223 */ /* 0x004fe2000000001c */
[--C-:B------:R-:W-:Y:S01]  /*0340*/  IMAD.WIDE.U32 R18, R27, 0x4, R14.reuse ;  /* 0x000000041b127825 */ /* 0x100fe200078e000e */
[----:B------:R-:W2:Y:S05]  /*0350*/  LDG.E R16, desc[UR6][R16.64] ;  /* 0x0000000610107981 */ /* 0x000eaa000c1e1900 */
[----:B------:R-:W5:Y:S04]  /*0360*/  LDG.E R18, desc[UR6][R18.64] ;  /* 0x0000000612127981 */ /* 0x000f68000c1e1900 */
[----:B------:R-:W2:Y:S01]  /*0370*/  LDG.E R17, desc[UR6][R12.64+0xc] ;  /* 0x00000c060c117981 */ /* 0x000ea2000c1e1900 */
[----:B------:R-:W-:-:S03]  /*0380*/  IMAD.WIDE.U32 R20, R29, 0x4, R14 ;  /* 0x000000041d147825 */ /* 0x000fc600078e000e */
[----:B------:R-:W3:Y:S04]  /*0390*/  LDG.E R19, desc[UR6][R12.64+0x1c] ;  /* 0x00001c060c137981 */ /* 0x000ee8000c1e1900 */
[----:B------:R-:W4:Y:S01]  /*03a0*/  LDG.E R20, desc[UR6][R20.64] ;  /* 0x0000000614147981 */ /* 0x000f22000c1e1900 */
[----:B--2---:R-:W-:-:S03]  /*03b0*/  FFMA R28, R17, R16, R28 ;  /* 0x00000010111c7223 */ /* 0x004fc6000000001c */
[----:B------:R-:W4:Y:S01]  /*03c0*/  LDG.E R17, desc[UR6][R12.64+0x14] ;  /* 0x000014060c117981 */ /* 0x000f22000c1e1900 */
[----:B-----5:R-:W-:Y:S01]  /*03d0*/  FFMA R28, R23, R18, R28 ;  /* 0x00000012171c7223 */ /* 0x020fe2000000001c */
[--C-:B------:R-:W-:Y:S02]  /*03e0*/  IMAD.WIDE.U32 R22, R24, 0x4, R14.reuse ;  /* 0x0000000418167825 */ /* 0x100fe400078e000e */
[----:B------:R-:W2:Y:S02]  /*03f0*/  LDG.E R16, desc[UR6][R12.64+0x18] ;  /* 0x000018060c107981 */ /* 0x000ea4000c1e1900 */
[----:B------:R-:W-:Y:S02]  /*0400*/  IMAD.WIDE.U32 R14, R26, 0x4, R14 ;  /* 0x000000041a0e7825 */ /* 0x000fe400078e000e */
[----:B------:R-:W2:Y:S04]  /*0410*/  LDG.E R22, desc[UR6][R22.64] ;  /* 0x0000000616167981 */ /* 0x000ea8000c1e1900 */
[----:B------:R-:W3:Y:S01]  /*0420*/  LDG.E R14, desc[UR6][R14.64] ;  /* 0x000000060e0e7981 */ /* 0x000ee2000c1e1900 */
[----:B------:R-:W-:-:S05]  /*0430*/  VIADD R10, R10, 0x8 ;  /* 0x000000080a0a7836 */ /* 0x000fca0000000000 */
[----:B------:R-:W-:Y:S01]  /*0440*/  ISETP.NE.AND P1, PT, R10, RZ, PT ;  /* 0x000000ff0a00720c */ /* 0x000fe20003f25270 */
[C---:B------:R-:W-:Y:S01]  /*0450*/  IMAD R29, R8.reuse, 0x8, R29 ;  /* 0x00000008081d7824 */ /* 0x040fe200078e021d */
[C---:B------:R-:W-:Y:S02]  /*0460*/  LEA R11, R8.reuse, R11, 0x3 ;  /* 0x0000000b080b7211 */ /* 0x040fe400078e18ff */
[C---:B------:R-:W-:Y:S02]  /*0470*/  LEA R6, R8.reuse, R6, 0x3 ;  /* 0x0000000608067211 */ /* 0x040fe400078e18ff */
[C---:B------:R-:W-:Y:S02]  /*0480*/  LEA R25, R8.reuse, R25, 0x3 ;  /* 0x0000001908197211 */ /* 0x040fe400078e18ff */
[C---:B------:R-:W-:Y:S02]  /*0490*/  LEA R27, R8.reuse, R27, 0x3 ;  /* 0x0000001b081b7211 */ /* 0x040fe400078e18ff */
[----:B------:R-:W-:-:S02]  /*04a0*/  LEA R24, R8, R24, 0x3 ;  /* 0x0000001808187211 */ /* 0x000fc400078e18ff */
[C---:B------:R-:W-:Y:S02]  /*04b0*/  LEA R26, R8.reuse, R26, 0x3 ;  /* 0x0000001a081a7211 */ /* 0x040fe400078e18ff */
[----:B------:R-:W-:Y:S02]  /*04c0*/  LEA R7, R8, R7, 0x3 ;  /* 0x0000000708077211 */ /* 0x000fe400078e18ff */
[----:B------:R-:W-:Y:S01]  /*04d0*/  IADD3 R9, PT, PT, R9, 0x8, RZ ;  /* 0x0000000809097810 */ /* 0x000fe20007ffe0ff */
[----:B----4-:R-:W-:-:S04]  /*04e0*/  FFMA R17, R17, R20, R28 ;  /* 0x0000001411117223 */ /* 0x010fc8000000001c */
[----:B--2---:R-:W-:-:S04]  /*04f0*/  FFMA R16, R16, R22, R17 ;  /* 0x0000001610107223 */ /* 0x004fc80000000011 */
[----:B---3--:R-:W-:Y:S01]  /*0500*/  FFMA R16, R19, R14, R16 ;  /* 0x0000000e13107223 */ /* 0x008fe20000000010 */
[----:B------:R-:W-:Y:S06]  /*0510*/  @P1 BRA `(.L_x_6) ;  /* 0xfffffffc00441947 */ /* 0x000fec000383ffff */
[----:B------:R-:W-:-:S07]  /*0520*/  IMAD.MOV.U32 R14, RZ, RZ, R0 ;  /* 0x000000ffff0e7224 */ /* 0x000fce00078e0000 */
.L_x_5:
[----:B------:R-:W-:-:S13]  /*0530*/  ISETP.NE.AND P1, PT, R2, RZ, PT ;  /* 0x000000ff0200720c */ /* 0x000fda0003f25270 */
[----:B------:R-:W-:Y:S05]  /*0540*/  @!P1 BRA `(.L_x_7) ;  /* 0x00000004001c9947 */ /* 0x000fea0003800000 */
[----:B------:R-:W-:Y:S02]  /*0550*/  IADD3 R6, PT, PT, R2, -0x1, RZ ;  /* 0xffffffff02067810 */ /* 0x000fe40007ffe0ff */
[----:B------:R-:W-:Y:S02]  /*0560*/  ISETP.NE.AND P1, PT, R3, RZ, PT ;  /* 0x000000ff0300720c */ /* 0x000fe40003f25270 */
[----:B------:R-:W-:-:S13]  /*0570*/  ISETP.GE.U32.AND P2, PT, R6, 0x3, PT ;  /* 0x000000030600780c */ /* 0x000fda0003f46070 */
[----:B------:R-:W-:Y:S05]  /*0580*/  @!P2 BRA `(.L_x_8) ;  /* 0x00000000007ca947 */ /* 0x000fea0003800000 */
[----:B------:R-:W1:Y:S01]  /*0590*/  LDC R15, c[0x0][0x398] ;  /* 0x0000e600ff0f7b82 */ /* 0x000e620000000800 */
[C---:B------:R-:W-:Y:S02]  /*05a0*/  IADD3 R11, PT, PT, R14.reuse, UR5, RZ ;  /* 0x000000050e0b7c10 */ /* 0x040fe4000fffe0ff */
[----:B------:R-:W-:-:S04]  /*05b0*/  IADD3 R20, P2, PT, R14, UR5, RZ ;  /* 0x000000050e147c10 */ /* 0x000fc8000ff5e0ff */
[----:B------:R-:W-:Y:S01]  /*05c0*/  IADD3.X R21, PT, PT, RZ, RZ, RZ, P2, !PT ;  /* 0x000000ffff157210 */ /* 0x000fe200017fe4ff */
[----:B------:R-:W2:Y:S08]  /*05d0*/  LDC.64 R18, c[0x0][0x380] ;  /* 0x0000e000ff127b82 */ /* 0x000eb00000000a00 */
[----:B------:R-:W3:Y:S08]  /*05e0*/  LDC.64 R8, c[0x0][0x388] ;  /* 0x0000e200ff087b82 */ /* 0x000ef00000000a00 */
[----:B------:R-:W4:Y:S01]  /*05f0*/  LDC.64 R6, c[0x0][0x380] ;  /* 0x0000e000ff067b82 */ /* 0x000f220000000a00 */
[----:B-1----:R-:W-:-:S05]  /*0600*/  IMAD R10, R14, R15, R5 ;  /* 0x0000000f0e0a7224 */ /* 0x002fca00078e0205 */
[----:B------:R-:W-:Y:S01]  /*0610*/  IADD3 R17, PT, PT, R10, R15, RZ ;  /* 0x0000000f0a117210 */ /* 0x000fe20007ffe0ff */
[----:B--2---:R-:W-:-:S06]  /*0620*/  IMAD.WIDE.U32 R18, R11, 0x4, R18 ;  /* 0x000000040b127825 */ /* 0x004fcc00078e0012 */
[----:B0-----:R-:W2:Y:S01]  /*0630*/  LDG.E R19, desc[UR6][R18.64] ;  /* 0x0000000612137981 */ /* 0x001ea2000c1e1900 */
[----:B---3--:R-:W-:-:S04]  /*0640*/  IMAD.WIDE.U32 R10, R10, 0x4, R8 ;  /* 0x000000040a0a7825 */ /* 0x008fc800078e0008 */
[C---:B------:R-:W-:Y:S02]  /*0650*/  IMAD.WIDE.U32 R12, R17.reuse, 0x4, R8 ;  /* 0x00000004110c7825 */ /* 0x040fe400078e0008 */
[----:B------:R-:W2:Y:S01]  /*0660*/  LDG.E R10, desc[UR6][R10.64] ;  /* 0x000000060a0a7981 */ /* 0x000ea2000c1e1900 */
[C---:B----4-:R-:W-:Y:S01]  /*0670*/  LEA R6, P2, R20.reuse, R6, 0x2 ;  /* 0x0000000614067211 */ /* 0x050fe200078410ff */
[----:B------:R-:W-:Y:S02]  /*0680*/  IMAD.IADD R17, R17, 0x1, R15 ;  /* 0x0000000111117824 */ /* 0x000fe400078e020f */
[----:B------:R-:W3:Y:S01]  /*0690*/  LDG.E R12, desc[UR6][R12.64] ;  /* 0x000000060c0c7981 */ /* 0x000ee2000c1e1900 */
[----:B------:R-:W-:Y:S01]  /*06a0*/  LEA.HI.X R7, R20, R7, R21, 0x2, P2 ;  /* 0x0000000714077211 */ /* 0x000fe200010f1415 */
[C---:B------:R-:W-:Y:S01]  /*06b0*/  IMAD.WIDE.U32 R20, R17.reuse, 0x4, R8 ;  /* 0x0000000411147825 */ /* 0x040fe200078e0008 */
[----:B------:R-:W-:-:S03]  /*06c0*/  IADD3 R15, PT, PT, R17, R15, RZ ;  /* 0x0000000f110f7210 */ /* 0x000fc60007ffe0ff */
[----:B------:R-:W3:Y:S02]  /*06d0*/  LDG.E R22, desc[UR6][R6.64+0x4] ;  /* 0x0000040606167981 */ /* 0x000ee4000c1e1900 */
[----:B------:R-:W-:Y:S02]  /*06e0*/  IMAD.WIDE.U32 R8, R15, 0x4, R8 ;  /* 0x000000040f087825 */ /* 0x000fe400078e0008 */
[----:B------:R-:W4:Y:S04]  /*06f0*/  LDG.E R20, desc[UR6][R20.64] ;  /* 0x0000000614147981 */ /* 0x000f28000c1e1900 */
[----:B------:R-:W4:Y:S04]  /*0700*/  LDG.E R24, desc[UR6][R6.64+0x8] ;  /* 0x0000080606187981 */ /* 0x000f28000c1e1900 */
[----:B------:R-:W5:Y:S04]  /*0710*/  LDG.E R8, desc[UR6][R8.64] ;  /* 0x0000000608087981 */ /* 0x000f68000c1e1900 */
[----:B------:R-:W5:Y:S01]  /*0720*/  LDG.E R18, desc[UR6][R6.64+0xc] ;  /* 0x00000c0606127981 */ /* 0x000f62000c1e1900 */
[----:B------:R-:W-:Y:S01]  /*0730*/  IADD3 R14, PT, PT, R14, 0x4, RZ ;  /* 0x000000040e0e7810 */ /* 0x000fe20007ffe0ff */
[----:B--2---:R-:W-:-:S04]  /*0740*/  FFMA R19, R19, R10, R16 ;  /* 0x0000000a13137223 */ /* 0x004fc80000000010 */
[----:B---3--:R-:W-:-:S04]  /*0750*/  FFMA R19, R22, R12, R19 ;  /* 0x0000000c16137223 */ /* 0x008fc80000000013 */
[----:B----4-:R-:W-:-:S04]  /*0760*/  FFMA R19, R24, R20, R19 ;  /* 0x0000001418137223 */ /* 0x010fc80000000013 */
[----:B-----5:R-:W-:-:S07]  /*0770*/  FFMA R16, R18, R8, R19 ;  /* 0x0000000812107223 */ /* 0x020fce0000000013 */
.L_x_8:
[----:B------:R-:W-:Y:S05]  /*0780*/  @!P1 BRA `(.L_x_7) ;  /* 0x00000000008c9947 */ /* 0x000fea0003800000 */
[----:B------:R-:W1:Y:S01]  /*0790*/  LDC R12, c[0x0][0x398] ;  /* 0x0000e600ff0c7b82 */ /* 0x000e620000000800 */
[----:B------:R-:W-:Y:S02]  /*07a0*/  ISETP.NE.AND P2, PT, R3, 0x1, PT ;  /* 0x000000010300780c */ /* 0x000fe40003f45270 */
[----:B-1----:R-:W-:-:S11]  /*07b0*/  LOP3.LUT P1, RZ, R12, 0x1, RZ, 0xc0, !PT ;  /* 0x000000010cff7812 */ /* 0x002fd6000782c0ff */
        /* <DEDUP_REMOVED lines=8> */
[----:B-1----:R-:W-:-:S04]  /*0840*/  IMAD R13, R14, R10, R5 ;  /* 0x0000000a0e0d7224 */ /* 0x002fc800078e0205 */
[----:B------:R-:W-:Y:S02]  /*0850*/  IMAD.IADD R17, R13, 0x1, R10 ;  /* 0x000000010d117824 */ /* 0x000fe400078e020a */
[----:B--2---:R-:W-:-:S06]  /*0860*/  IMAD.WIDE.U32 R18, R11, 0x4, R18 ;  /* 0x000000040b127825 */ /* 0x004fcc00078e0012 */
[----:B0-----:R-:W2:Y:S01]  /*0870*/  LDG.E R19, desc[UR6][R18.64] ;  /* 0x0000000612137981 */ /* 0x001ea2000c1e1900 */
[----:B---3--:R-:W-:-:S04]  /*0880*/  LEA R8, P2, R15, R8, 0x2 ;  /* 0x000000080f087211 */ /* 0x008fc800078410ff */
[----:B------:R-:W-:Y:S01]  /*0890*/  LEA.HI.X R9, R15, R9, R20, 0x2, P2 ;  /* 0x000000090f097211 */ /* 0x000fe200010f1414 */
[----:B----4-:R-:W-:-:S05]  /*08a0*/  IMAD.WIDE.U32 R10, R13, 0x4, R6 ;  /* 0x000000040d0a7825 */ /* 0x010fca00078e0006 */
[----:B------:R-:W3:Y:S01]  /*08b0*/  LDG.E R9, desc[UR6][R8.64+0x4] ;  /* 0x0000040608097981 */ /* 0x000ee2000c1e1900 */
[----:B------:R-:W-:-:S03]  /*08c0*/  IMAD.WIDE.U32 R6, R17, 0x4, R6 ;  /* 0x0000000411067825 */ /* 0x000fc600078e0006 */
[----:B------:R-:W2:Y:S04]  /*08d0*/  LDG.E R10, desc[UR6][R10.64] ;  /* 0x000000060a0a7981 */ /* 0x000ea8000c1e1900 */
[----:B------:R-:W3:Y:S01]  /*08e0*/  LDG.E R6, desc[UR6][R6.64] ;  /* 0x0000000606067981 */ /* 0x000ee2000c1e1900 */
[----:B------:R-:W-:Y:S01]  /*08f0*/  IADD3 R14, PT, PT, R14, 0x2, RZ ;  /* 0x000000020e0e7810 */ /* 0x000fe20007ffe0ff */
[----:B--2---:R-:W-:-:S04]  /*0900*/  FFMA R16, R19, R10, R16 ;  /* 0x0000000a13107223 */ /* 0x004fc80000000010 */
[----:B---3--:R-:W-:-:S07]  /*0910*/  FFMA R16, R9, R6, R16 ;  /* 0x0000000609107223 */ /* 0x008fce0000000010 */
.L_x_9:
[----:B------:R-:W-:Y:S05]  /*0920*/  @!P1 BRA `(.L_x_7) ;  /* 0x0000000000249947 */ /* 0x000fea0003800000 */
[----:B------:R-:W1:Y:S01]  /*0930*/  LDC.64 R6, c[0x0][0x380] ;  /* 0x0000e000ff067b82 */ /* 0x000e620000000a00 */
[C---:B------:R-:W-:Y:S01]  /*0940*/  IADD3 R11, PT, PT, R14.reuse, UR5, RZ ;  /* 0x000000050e0b7c10 */ /* 0x040fe2000fffe0ff */
[----:B------:R-:W-:-:S06]  /*0950*/  IMAD R13, R14, R12, R5 ;  /* 0x0000000c0e0d7224 */ /* 0x000fcc00078e0205 */
[----:B------:R-:W2:Y:S01]  /*0960*/  LDC.64 R8, c[0x0][0x388] ;  /* 0x0000e200ff087b82 */ /* 0x000ea20000000a00 */
[----:B-1----:R-:W-:-:S06]  /*0970*/  IMAD.WIDE.U32 R6, R11, 0x4, R6 ;  /* 0x000000040b067825 */ /* 0x002fcc00078e0006 */
[----:B0-----:R-:W3:Y:S01]  /*0980*/  LDG.E R7, desc[UR6][R6.64] ;  /* 0x0000000606077981 */ /* 0x001ee2000c1e1900 */
[----:B--2---:R-:W-:-:S06]  /*0990*/  IMAD.WIDE.U32 R8, R13, 0x4, R8 ;  /* 0x000000040d087825 */ /* 0x004fcc00078e0008 */
[----:B------:R-:W3:Y:S02]  /*09a0*/  LDG.E R8, desc[UR6][R8.64] ;  /* 0x0000000608087981 */ /* 0x000ee4000c1e1900 */
[----:B---3--:R-:W-:-:S07]  /*09b0*/  FFMA R16, R7, R8, R16 ;  /* 0x0000000807107223 */ /* 0x008fce0000000010 */
.L_x_7:
[----:B------:R-:W1:Y:S01]  /*09c0*/  LDCU UR8, c[0x0][0x398] ;  /* 0x00007300ff0877ac */ /* 0x000e620008000800 */
[----:B------:R-:W2:Y:S01]  /*09d0*/  LDC.64 R6, c[0x0][0x390] ;  /* 0x0000e400ff067b82 */ /* 0x000ea20000000a00 */
[C---:B------:R-:W-:Y:S02]  /*09e0*/  IADD3 R9, PT, PT, R5.reuse, UR5, RZ ;  /* 0x0000000505097c10 */ /* 0x040fe4000fffe0ff */
[----:B------:R-:W-:-:S04]  /*09f0*/  IADD3 R5, PT, PT, R5, 0x1, RZ ;  /* 0x0000000105057810 */ /* 0x000fc80007ffe0ff */
[----:B-1----:R-:W-:Y:S01]  /*0a00*/  ISETP.NE.AND P1, PT, R5, UR8, PT ;  /* 0x0000000805007c0c */ /* 0x002fe2000bf25270 */
[----:B--2---:R-:W-:-:S05]  /*0a10*/  IMAD.WIDE.U32 R6, R9, 0x4, R6 ;  /* 0x0000000409067825 */ /* 0x004fca00078e0006 */
[----:B0-----:R1:W-:Y:S07]  /*0a20*/  STG.E desc[UR6][R6.64], R16 ;  /* 0x0000001006007986 */ /* 0x0013ee000c101906 */
[----:B------:R-:W-:Y:S05]  /*0a30*/  @P1 BRA `(.L_x_10) ;  /* 0xfffffff400c01947 */ /* 0x000fea000383ffff */
[----:B------:R-:W-:Y:S05]  /*0a40*/  BRA.U UP0, `(.L_x_11) ;  /* 0xfffffff500a87547 */ /* 0x000fea000b83ffff */
[----:B------:R-:W-:Y:S05]  /*0a50*/  EXIT ;  /* 0x000000000000794d */ /* 0x000fea0003800000 */
.L_x_12:
        /* <DEDUP_REMOVED lines=10> */
.L_x_14:


//--------------------- .nv.shared.reserved.0     --------------------------
	.section	.nv.shared.reserved.0,"aw",@nobits
	.weak		__nv_reservedSMEM_offset_0_alias
	.size		__nv_reservedSMEM_offset_0_alias, 0, 64
	.other		__nv_reservedSMEM_offset_0_alias,@"STO_CUDA_RESERVED_SHARED STV_DEFAULT"
__nv_reservedSMEM_offset_0_alias:
	.zero		0
	.zero		64


//--------------------- .nv.constant0._Z14matrixMultiplyPfS_S_i --------------------------
	.section	.nv.constant0._Z14matrixMultiplyPfS_S_i,"a",@progbits
	.sectionflags	@""
	.align	4
.nv.constant0._Z14matrixMultiplyPfS_S_i:
	.zero		924


//--------------------- .nv.constant0._Z26matrixMultiplySingleThreadPfS_S_i --------------------------
	.section	.nv.constant0._Z26matrixMultiplySingleThreadPfS_S_i,"a",@progbits
	.sectionflags	@""
	.align	4
.nv.constant0._Z26matrixMultiplySingleThreadPfS_S_i:
	.zero		924


//--------------------- SYMBOLS --------------------------

	.type		.nv.reservedSmem.offset0,@object
	.size		.nv.reservedSmem.offset0,0x4
